	.target	sm_90a

	.elftype	@"ET_EXEC"


//--------------------- .note.nv.tkinfo           --------------------------
	.section	.note.nv.tkinfo,"",@"SHT_NOTE"
	.sectionflags	@"SHF_NOTE_NV_TKINFO"
	.tkinfo
        /*0018*/ 	.word	0x00000002
        /*0030*/ 	.string	""
        /*0030*/ 	.string	"ptxas"
        /*0030*/ 	.string	"Cuda compilation tools, release 13.0, V13.0.88"
        /*0030*/ 	.string	"Build cuda_13.0.r13.0/compiler.36424714_0"
        /*0030*/ 	.string	"-arch sm_90a -m 64 "



//--------------------- .note.nv.cuinfo           --------------------------
	.section	.note.nv.cuinfo,"",@"SHT_NOTE"
	.sectionflags	@"SHF_NOTE_NV_CUINFO"
        /*0018*/ 	.short	0x0002
        /*001a*/ 	.short	0x005a
        /*001c*/ 	.short	0x0082
	.zero		2


//--------------------- .nv.info                  --------------------------
	.section	.nv.info,"",@"SHT_CUDA_INFO"
	.align	4


	//----- nvinfo : EIATTR_REGCOUNT
	.align		4
        /*0000*/ 	.byte	0x04, 0x2f
        /*0002*/ 	.short	(.L_12 - .L_11)
	.align		4
.L_11:
        /*0004*/ 	.word	index@(_ZN7cutlass13device_kernelINS_4gemm6kernel13GemmUniversalIN4cute5tupleIJiiiiEEENS1_10collective13CollectiveMmaINS1_37MainloopSm90TmaGmmaWarpSpecializedFP8ILi7ENS5_IJNS4_1CILi1EEESB_SB_EEENS1_35KernelTmaWarpSpecializedCooperativeEEENS5_IJNSA_ILi128EEESF_SF_EEENS_12float_e4m3_tENS5_IJlSB_lEEESH_SI_NS4_8TiledMMAINS4_8MMA_AtomIJNS4_4SM904GMMA31MMA_64x128x32_F32E4M3E4M3_SS_TNILNSM_7ScaleInE1ELSO_1EEEEEENS4_6LayoutINS5_IJNSA_ILi2EEESB_SB_EEENS5_IJSB_NSA_ILi0EEESU_EEEEENS5_IJNS4_10UnderscoreESX_SX_EEEEENS4_13SM90_TMA_LOADENS4_14ComposedLayoutINS4_7SwizzleILi3ELi4ELi3EEENS4_18smem_ptr_flag_bitsILi8EEENSR_INS5_IJNSA_ILi8EEESF_EEENS5_IJSF_SB_EEEEEEEvNS4_8identityES10_S1A_vS1B_EENS_8epilogue10collective6detail29Sm90TmaWarpSpecializedAdapterINS1E_15DefaultEpilogueISH_SI_SI_NS1D_6thread17LinearCombinationISH_Li1EffLNS1I_9ScaleType4KindE0ELNS_15FloatRoundStyleE2ESH_EENS1_15EpilogueDefaultEEEEEvvEEEEvNT_6ParamsE)
        /*0008*/ 	.word	0x000000a8


	//----- nvinfo : EIATTR_FRAME_SIZE
	.align		4
.L_12:
        /*000c*/ 	.byte	0x04, 0x11
        /*000e*/ 	.short	(.L_14 - .L_13)
	.align		4
.L_13:
        /*0010*/ 	.word	index@(_ZN7cutlass13device_kernelINS_4gemm6kernel13GemmUniversalIN4cute5tupleIJiiiiEEENS1_10collective13CollectiveMmaINS1_37MainloopSm90TmaGmmaWarpSpecializedFP8ILi7ENS5_IJNS4_1CILi1EEESB_SB_EEENS1_35KernelTmaWarpSpecializedCooperativeEEENS5_IJNSA_ILi128EEESF_SF_EEENS_12float_e4m3_tENS5_IJlSB_lEEESH_SI_NS4_8TiledMMAINS4_8MMA_AtomIJNS4_4SM904GMMA31MMA_64x128x32_F32E4M3E4M3_SS_TNILNSM_7ScaleInE1ELSO_1EEEEEENS4_6LayoutINS5_IJNSA_ILi2EEESB_SB_EEENS5_IJSB_NSA_ILi0EEESU_EEEEENS5_IJNS4_10UnderscoreESX_SX_EEEEENS4_13SM90_TMA_LOADENS4_14ComposedLayoutINS4_7SwizzleILi3ELi4ELi3EEENS4_18smem_ptr_flag_bitsILi8EEENSR_INS5_IJNSA_ILi8EEESF_EEENS5_IJSF_SB_EEEEEEEvNS4_8identityES10_S1A_vS1B_EENS_8epilogue10collective6detail29Sm90TmaWarpSpecializedAdapterINS1E_15DefaultEpilogueISH_SI_SI_NS1D_6thread17LinearCombinationISH_Li1EffLNS1I_9ScaleType4KindE0ELNS_15FloatRoundStyleE2ESH_EENS1_15EpilogueDefaultEEEEEvvEEEEvNT_6ParamsE)
        /*0014*/ 	.word	0x00000000


	//----- nvinfo : EIATTR_MIN_STACK_SIZE
	.align		4
.L_14:
        /*0018*/ 	.byte	0x04, 0x12
        /*001a*/ 	.short	(.L_16 - .L_15)
	.align		4
.L_15:
        /*001c*/ 	.word	index@(_ZN7cutlass13device_kernelINS_4gemm6kernel13GemmUniversalIN4cute5tupleIJiiiiEEENS1_10collective13CollectiveMmaINS1_37MainloopSm90TmaGmmaWarpSpecializedFP8ILi7ENS5_IJNS4_1CILi1EEESB_SB_EEENS1_35KernelTmaWarpSpecializedCooperativeEEENS5_IJNSA_ILi128EEESF_SF_EEENS_12float_e4m3_tENS5_IJlSB_lEEESH_SI_NS4_8TiledMMAINS4_8MMA_AtomIJNS4_4SM904GMMA31MMA_64x128x32_F32E4M3E4M3_SS_TNILNSM_7ScaleInE1ELSO_1EEEEEENS4_6LayoutINS5_IJNSA_ILi2EEESB_SB_EEENS5_IJSB_NSA_ILi0EEESU_EEEEENS5_IJNS4_10UnderscoreESX_SX_EEEEENS4_13SM90_TMA_LOADENS4_14ComposedLayoutINS4_7SwizzleILi3ELi4ELi3EEENS4_18smem_ptr_flag_bitsILi8EEENSR_INS5_IJNSA_ILi8EEESF_EEENS5_IJSF_SB_EEEEEEEvNS4_8identityES10_S1A_vS1B_EENS_8epilogue10collective6detail29Sm90TmaWarpSpecializedAdapterINS1E_15DefaultEpilogueISH_SI_SI_NS1D_6thread17LinearCombinationISH_Li1EffLNS1I_9ScaleType4KindE0ELNS_15FloatRoundStyleE2ESH_EENS1_15EpilogueDefaultEEEEEvvEEEEvNT_6ParamsE)
        /*0020*/ 	.word	0x00000000
.L_16:


//--------------------- .nv.compat                --------------------------
	.section	.nv.compat,"",@"SHT_CUDA_COMPAT_INFO"
	.align	4
        /*0000*/ 	.byte	0x02, 0x09, 0x01, 0x00, 0x02, 0x02, 0x04, 0x00, 0x02, 0x05, 0x05, 0x00, 0x03, 0x07, 0x01, 0x01
        /*0010*/ 	.byte	0x02, 0x03, 0x01, 0x00, 0x02, 0x06, 0x01, 0x00, 0x04, 0x0b, 0x08, 0x00, 0x00, 0x00, 0x00, 0x00
        /*0020*/ 	.byte	0x00, 0x00, 0x00, 0x00


//--------------------- .nv.info._ZN7cutlass13device_kernelINS_4gemm6kernel13GemmUniversalIN4cute5tupleIJiiiiEEENS1_10collective13CollectiveMmaINS1_37MainloopSm90TmaGmmaWarpSpecializedFP8ILi7ENS5_IJNS4_1CILi1EEESB_SB_EEENS1_35KernelTmaWarpSpecializedCooperativeEEENS5_IJNSA_ILi128EEESF_SF_EEENS_12float_e4m3_tENS5_IJlSB_lEEESH_SI_NS4_8TiledMMAINS4_8MMA_AtomIJNS4_4SM904GMMA31MMA_64x128x32_F32E4M3E4M3_SS_TNILNSM_7ScaleInE1ELSO_1EEEEEENS4_6LayoutINS5_IJNSA_ILi2EEESB_SB_EEENS5_IJSB_NSA_ILi0EEESU_EEEEENS5_IJNS4_10UnderscoreESX_SX_EEEEENS4_13SM90_TMA_LOADENS4_14ComposedLayoutINS4_7SwizzleILi3ELi4ELi3EEENS4_18smem_ptr_flag_bitsILi8EEENSR_INS5_IJNSA_ILi8EEESF_EEENS5_IJSF_SB_EEEEEEEvNS4_8identityES10_S1A_vS1B_EENS_8epilogue10collective6detail29Sm90TmaWarpSpecializedAdapterINS1E_15DefaultEpilogueISH_SI_SI_NS1D_6thread17LinearCombinationISH_Li1EffLNS1I_9ScaleType4KindE0ELNS_15FloatRoundStyleE2ESH_EENS1_15EpilogueDefaultEEEEEvvEEEEvNT_6ParamsE --------------------------
	.section	.nv.info._ZN7cutlass13device_kernelINS_4gemm6kernel13GemmUniversalIN4cute5tupleIJiiiiEEENS1_10collective13CollectiveMmaINS1_37MainloopSm90TmaGmmaWarpSpecializedFP8ILi7ENS5_IJNS4_1CILi1EEESB_SB_EEENS1_35KernelTmaWarpSpecializedCooperativeEEENS5_IJNSA_ILi128EEESF_SF_EEENS_12float_e4m3_tENS5_IJlSB_lEEESH_SI_NS4_8TiledMMAINS4_8MMA_AtomIJNS4_4SM904GMMA31MMA_64x128x32_F32E4M3E4M3_SS_TNILNSM_7ScaleInE1ELSO_1EEEEEENS4_6LayoutINS5_IJNSA_ILi2EEESB_SB_EEENS5_IJSB_NSA_ILi0EEESU_EEEEENS5_IJNS4_10UnderscoreESX_SX_EEEEENS4_13SM90_TMA_LOADENS4_14ComposedLayoutINS4_7SwizzleILi3ELi4ELi3EEENS4_18smem_ptr_flag_bitsILi8EEENSR_INS5_IJNSA_ILi8EEESF_EEENS5_IJSF_SB_EEEEEEEvNS4_8identityES10_S1A_vS1B_EENS_8epilogue10collective6detail29Sm90TmaWarpSpecializedAdapterINS1E_15DefaultEpilogueISH_SI_SI_NS1D_6thread17LinearCombinationISH_Li1EffLNS1I_9ScaleType4KindE0ELNS_15FloatRoundStyleE2ESH_EENS1_15EpilogueDefaultEEEEEvvEEEEvNT_6ParamsE,"",@"SHT_CUDA_INFO"
	.sectionflags	@""
	.align	4


	//----- nvinfo : EIATTR_CUDA_API_VERSION
	.align		4
        /*0000*/ 	.byte	0x04, 0x37
        /*0002*/ 	.short	(.L_18 - .L_17)
.L_17:
        /*0004*/ 	.word	0x00000082


	//----- nvinfo : EIATTR_KPARAM_INFO
	.align		4
.L_18:
        /*0008*/ 	.byte	0x04, 0x17
        /*000a*/ 	.short	(.L_20 - .L_19)
.L_19:
        /*000c*/ 	.word	0x00000000
        /*0010*/ 	.short	0x0000
        /*0012*/ 	.short	0x0070
        /*0014*/ 	.byte	0x00, 0xf0, 0x01, 0x10


	//----- nvinfo : EIATTR_SPARSE_MMA_MASK
	.align		4
.L_20:
        /*0018*/ 	.byte	0x03, 0x50
        /*001a*/ 	.short	0x0000


	//----- nvinfo : EIATTR_MAXREG_COUNT
	.align		4
        /*001c*/ 	.byte	0x03, 0x1b
        /*001e*/ 	.short	0x00a8


	//----- nvinfo : EIATTR_NUM_BARRIERS
	.align		4
        /*0020*/ 	.byte	0x02, 0x4c
        /*0022*/ 	.byte	0x01
	.zero		1


	//----- nvinfo : EIATTR_MERCURY_ISA_VERSION
	.align		4
        /*0024*/ 	.byte	0x03, 0x5f
        /*0026*/ 	.short	0x0101


	//----- nvinfo : EIATTR_INT_WARP_WIDE_INSTR_OFFSETS
	.align		4
        /*0028*/ 	.byte	0x04, 0x31
        /*002a*/ 	.short	(.L_22 - .L_21)


	//   ....[0]....
.L_21:
        /*002c*/ 	.word	0x00000430


	//   ....[1]....
        /*0030*/ 	.word	0x00000440


	//   ....[2]....
        /*0034*/ 	.word	0x00000530


	//----- nvinfo : EIATTR_COOP_GROUP_MASK_REGIDS
	.align		4
.L_22:
        /*0038*/ 	.byte	0x04, 0x29
        /*003a*/ 	.short	(.L_24 - .L_23)


	//   ....[0]....
.L_23:
        /*003c*/ 	.word	0xffffffff


	//   ....[1]....
        /*0040*/ 	.word	0xffffffff


	//   ....[2]....
        /*0044*/ 	.word	0xffffffff


	//   ....[3]....
        /*0048*/ 	.word	0xffffffff


	//   ....[4]....
        /*004c*/ 	.word	0xffffffff


	//----- nvinfo : EIATTR_COOP_GROUP_INSTR_OFFSETS
	.align		4
.L_24:
        /*0050*/ 	.byte	0x04, 0x28
        /*0052*/ 	.short	(.L_26 - .L_25)


	//   ....[0]....
.L_25:
        /*0054*/ 	.word	0x00000060


	//   ....[1]....
        /*0058*/ 	.word	0x00000070


	//   ....[2]....
        /*005c*/ 	.word	0x00000130


	//   ....[3]....
        /*0060*/ 	.word	0x00000320


	//   ....[4]....
        /*0064*/ 	.word	0x00001020


	//----- nvinfo : EIATTR_REG_RECONFIG
	.align		4
.L_26:
        /*0068*/ 	.byte	0x01, 0x54
	.zero		2


	//----- nvinfo : EIATTR_MBARRIER_INSTR_OFFSETS
	.align		4
        /*006c*/ 	.byte	0x04, 0x39
        /*006e*/ 	.short	(.L_28 - .L_27)


	//   ....[0]....
.L_27:
        /*0070*/ 	.word	0x00000230
        /*0074*/ 	.word	0x000000ff
        /*0078*/ 	.word	0x00000000
        /*007c*/ 	.short	0x0100
        /*007e*/ 	.byte	0x08
	.zero		1


	//   ....[1]....
        /*0080*/ 	.word	0x00000240
        /*0084*/ 	.word	0x000000ff
        /*0088*/ 	.word	0x00000038
        /*008c*/ 	.short	0x0100
        /*008e*/ 	.byte	0x08
	.zero		1


	//   ....[2]....
        /*0090*/ 	.word	0x00000250
        /*0094*/ 	.word	0x000000ff
        /*0098*/ 	.word	0x00000008
        /*009c*/ 	.short	0x0100
        /*009e*/ 	.byte	0x08
	.zero		1


	//   ....[3]....
        /*00a0*/ 	.word	0x00000260
        /*00a4*/ 	.word	0x000000ff
        /*00a8*/ 	.word	0x00000040
        /*00ac*/ 	.short	0x0100
        /*00ae*/ 	.byte	0x08
	.zero		1


	//   ....[4]....
        /*00b0*/ 	.word	0x00000270
        /*00b4*/ 	.word	0x000000ff
        /*00b8*/ 	.word	0x00000010
        /*00bc*/ 	.short	0x0100
        /*00be*/ 	.byte	0x08
	.zero		1


	//   ....[5]....
        /*00c0*/ 	.word	0x00000280
        /*00c4*/ 	.word	0x000000ff
        /*00c8*/ 	.word	0x00000048
        /*00cc*/ 	.short	0x0100
        /*00ce*/ 	.byte	0x08
	.zero		1


	//   ....[6]....
        /*00d0*/ 	.word	0x00000290
        /*00d4*/ 	.word	0x000000ff
        /*00d8*/ 	.word	0x00000018
        /*00dc*/ 	.short	0x0100
        /*00de*/ 	.byte	0x08
	.zero		1


	//   ....[7]....
        /*00e0*/ 	.word	0x000002a0
        /*00e4*/ 	.word	0x000000ff
        /*00e8*/ 	.word	0x00000050
        /*00ec*/ 	.short	0x0100
        /*00ee*/ 	.byte	0x08
	.zero		1


	//   ....[8]....
        /*00f0*/ 	.word	0x000002b0
        /*00f4*/ 	.word	0x000000ff
        /*00f8*/ 	.word	0x00000020
        /*00fc*/ 	.short	0x0100
        /*00fe*/ 	.byte	0x08
	.zero		1


	//   ....[9]....
        /*0100*/ 	.word	0x000002c0
        /*0104*/ 	.word	0x000000ff
        /*0108*/ 	.word	0x00000058
        /*010c*/ 	.short	0x0100
        /*010e*/ 	.byte	0x08
	.zero		1


	//   ....[10]....
        /*0110*/ 	.word	0x000002d0
        /*0114*/ 	.word	0x000000ff
        /*0118*/ 	.word	0x00000028
        /*011c*/ 	.short	0x0100
        /*011e*/ 	.byte	0x08
	.zero		1


	//   ....[11]....
        /*0120*/ 	.word	0x000002e0
        /*0124*/ 	.word	0x000000ff
        /*0128*/ 	.word	0x00000060
        /*012c*/ 	.short	0x0100
        /*012e*/ 	.byte	0x08
	.zero		1


	//   ....[12]....
        /*0130*/ 	.word	0x000002f0
        /*0134*/ 	.word	0x000000ff
        /*0138*/ 	.word	0x00000030
        /*013c*/ 	.short	0x0100
        /*013e*/ 	.byte	0x08
	.zero		1


	//   ....[13]....
        /*0140*/ 	.word	0x00000300
        /*0144*/ 	.word	0x000000ff
        /*0148*/ 	.word	0x00000068
        /*014c*/ 	.short	0x0100
        /*014e*/ 	.byte	0x08
	.zero		1


	//   ....[14]....
        /*0150*/ 	.word	0x00000580
        /*0154*/ 	.word	0x000000ff
        /*0158*/ 	.word	0x00000080
        /*015c*/ 	.short	0x0100
        /*015e*/ 	.byte	0x06
	.zero		1


	//   ....[15]....
        /*0160*/ 	.word	0x000005e0
        /*0164*/ 	.word	0x000000ff
        /*0168*/ 	.word	0x00000088
        /*016c*/ 	.short	0x0100
        /*016e*/ 	.byte	0x06
	.zero		1


	//   ....[16]....
        /*0170*/ 	.word	0x00001550
        /*0174*/ 	.word	0x000000ff
        /*0178*/ 	.word	0x00000000
        /*017c*/ 	.short	0x010a
        /*017e*/ 	.byte	0x06
	.zero		1


	//   ....[17]....
        /*0180*/ 	.word	0x00001590
        /*0184*/ 	.word	0x000000ff
        /*0188*/ 	.word	0x00000000
        /*018c*/ 	.short	0x010a
        /*018e*/ 	.byte	0x06
	.zero		1


	//   ....[18]....
        /*0190*/ 	.word	0x00001f80
        /*0194*/ 	.word	0x000000ff
        /*0198*/ 	.word	0x00000000
        /*019c*/ 	.short	0x010a
        /*019e*/ 	.byte	0x0c
	.zero		1


	//   ....[19]....
        /*01a0*/ 	.word	0x00001fc0
        /*01a4*/ 	.word	0x000000ff
        /*01a8*/ 	.word	0x00000000
        /*01ac*/ 	.short	0x010a
        /*01ae*/ 	.byte	0x0c
	.zero		1


	//   ....[20]....
        /*01b0*/ 	.word	0x000026b0
        /*01b4*/ 	.word	0x000000ff
        /*01b8*/ 	.word	0x00000000
        /*01bc*/ 	.short	0x0101
        /*01be*/ 	.byte	0x08
	.zero		1


	//   ....[21]....
        /*01c0*/ 	.word	0x00002d20
        /*01c4*/ 	.word	0x000000ff
        /*01c8*/ 	.word	0x00000000
        /*01cc*/ 	.short	0x0101
        /*01ce*/ 	.byte	0x06
	.zero		1


	//   ....[22]....
        /*01d0*/ 	.word	0x000086d0
        /*01d4*/ 	.word	0x00000013
        /*01d8*/ 	.word	0x00000038
        /*01dc*/ 	.short	0x010a
        /*01de*/ 	.byte	0x3f
	.zero		1


	//   ....[23]....
        /*01e0*/ 	.word	0x00008a90
        /*01e4*/ 	.word	0x00000008
        /*01e8*/ 	.word	0x00000088
        /*01ec*/ 	.short	0x0101
        /*01ee*/ 	.byte	0x3f
	.zero		1


	//   ....[24]....
        /*01f0*/ 	.word	0x00009180
        /*01f4*/ 	.word	0x00000006
        /*01f8*/ 	.word	0x00000000
        /*01fc*/ 	.short	0x010a
        /*01fe*/ 	.byte	0x3f
	.zero		1


	//   ....[25]....
        /*0200*/ 	.word	0x00009200
        /*0204*/ 	.word	0x00000007
        /*0208*/ 	.word	0x00000000
        /*020c*/ 	.short	0x010a
        /*020e*/ 	.byte	0x3f
	.zero		1


	//   ....[26]....
        /*0210*/ 	.word	0x00009290
        /*0214*/ 	.word	0x00000006
        /*0218*/ 	.word	0x00000000
        /*021c*/ 	.short	0x010a
        /*021e*/ 	.byte	0x3f
	.zero		1


	//   ....[27]....
        /*0220*/ 	.word	0x00009320
        /*0224*/ 	.word	0x00000009
        /*0228*/ 	.word	0x00000000
        /*022c*/ 	.short	0x010a
        /*022e*/ 	.byte	0x3f
	.zero		1


	//   ....[28]....
        /*0230*/ 	.word	0x000093b0
        /*0234*/ 	.word	0x0000000a
        /*0238*/ 	.word	0x00000000
        /*023c*/ 	.short	0x010a
        /*023e*/ 	.byte	0x3f
	.zero		1


	//   ....[29]....
        /*0240*/ 	.word	0x00009440
        /*0244*/ 	.word	0x0000000b
        /*0248*/ 	.word	0x00000000
        /*024c*/ 	.short	0x010a
        /*024e*/ 	.byte	0x3f
	.zero		1


	//   ....[30]....
        /*0250*/ 	.word	0x000094d0
        /*0254*/ 	.word	0x00000003
        /*0258*/ 	.word	0x00000000
        /*025c*/ 	.short	0x010a
        /*025e*/ 	.byte	0x3f
	.zero		1


	//   ....[31]....
        /*0260*/ 	.word	0x00009540
        /*0264*/ 	.word	0x0000000b
        /*0268*/ 	.word	0x00000000
        /*026c*/ 	.short	0x010a
        /*026e*/ 	.byte	0x3f
	.zero		1


	//   ....[32]....
        /*0270*/ 	.word	0x000095a0
        /*0274*/ 	.word	0x0000008c
        /*0278*/ 	.word	0x00000000
        /*027c*/ 	.short	0x010a
        /*027e*/ 	.byte	0x3f
	.zero		1


	//   ....[33]....
        /*0280*/ 	.word	0x00009670
        /*0284*/ 	.word	0x00000013
        /*0288*/ 	.word	0x00000038
        /*028c*/ 	.short	0x010a
        /*028e*/ 	.byte	0x3f
	.zero		1


	//   ....[34]....
        /*0290*/ 	.word	0x00009750
        /*0294*/ 	.word	0x00000006
        /*0298*/ 	.word	0x00000000
        /*029c*/ 	.short	0x010a
        /*029e*/ 	.byte	0x3f
	.zero		1


	//   ....[35]....
        /*02a0*/ 	.word	0x000097a0
        /*02a4*/ 	.word	0x00000007
        /*02a8*/ 	.word	0x00000000
        /*02ac*/ 	.short	0x010a
        /*02ae*/ 	.byte	0x3f
	.zero		1


	//   ....[36]....
        /*02b0*/ 	.word	0x000097f0
        /*02b4*/ 	.word	0x00000006
        /*02b8*/ 	.word	0x00000000
        /*02bc*/ 	.short	0x010a
        /*02be*/ 	.byte	0x3f
	.zero		1


	//   ....[37]....
        /*02c0*/ 	.word	0x00009840
        /*02c4*/ 	.word	0x00000009
        /*02c8*/ 	.word	0x00000000
        /*02cc*/ 	.short	0x010a
        /*02ce*/ 	.byte	0x3f
	.zero		1


	//   ....[38]....
        /*02d0*/ 	.word	0x00009890
        /*02d4*/ 	.word	0x0000000a
        /*02d8*/ 	.word	0x00000000
        /*02dc*/ 	.short	0x010a
        /*02de*/ 	.byte	0x3f
	.zero		1


	//   ....[39]....
        /*02e0*/ 	.word	0x000098e0
        /*02e4*/ 	.word	0x0000000b
        /*02e8*/ 	.word	0x00000000
        /*02ec*/ 	.short	0x010a
        /*02ee*/ 	.byte	0x3f
	.zero		1


	//----- nvinfo : EIATTR_NUM_MBARRIERS
	.align		4
.L_28:
        /*02f0*/ 	.byte	0x03, 0x38
        /*02f2*/ 	.short	0x0010


	//----- nvinfo : EIATTR_EXIT_INSTR_OFFSETS
	.align		4
        /*02f4*/ 	.byte	0x04, 0x1c
        /*02f6*/ 	.short	(.L_30 - .L_29)


	//   ....[0]....
.L_29:
        /*02f8*/ 	.word	0x00000630


	//   ....[1]....
        /*02fc*/ 	.word	0x00000ef0


	//   ....[2]....
        /*0300*/ 	.word	0x00007d40


	//   ....[3]....
        /*0304*/ 	.word	0x00008370


	//   ....[4]....
        /*0308*/ 	.word	0x00009520


	//----- nvinfo : EIATTR_MAX_THREADS
	.align		4
.L_30:
        /*030c*/ 	.byte	0x04, 0x05
        /*030e*/ 	.short	(.L_32 - .L_31)
.L_31:
        /*0310*/ 	.word	0x00000180
        /*0314*/ 	.word	0x00000001
        /*0318*/ 	.word	0x00000001


	//----- nvinfo : EIATTR_CRS_STACK_SIZE
	.align		4
.L_32:
        /*031c*/ 	.byte	0x04, 0x1e
        /*031e*/ 	.short	(.L_34 - .L_33)
.L_33:
        /*0320*/ 	.word	0x00000000


	//----- nvinfo : EIATTR_CBANK_PARAM_SIZE
	.align		4
.L_34:
        /*0324*/ 	.byte	0x03, 0x19
        /*0326*/ 	.short	0x0470


	//----- nvinfo : EIATTR_PARAM_CBANK
	.align		4
        /*0328*/ 	.byte	0x04, 0x0a
        /*032a*/ 	.short	(.L_36 - .L_35)
	.align		4
.L_35:
        /*032c*/ 	.word	index@(.nv.constant0._ZN7cutlass13device_kernelINS_4gemm6kernel13GemmUniversalIN4cute5tupleIJiiiiEEENS1_10collective13CollectiveMmaINS1_37MainloopSm90TmaGmmaWarpSpecializedFP8ILi7ENS5_IJNS4_1CILi1EEESB_SB_EEENS1_35KernelTmaWarpSpecializedCooperativeEEENS5_IJNSA_ILi128EEESF_SF_EEENS_12float_e4m3_tENS5_IJlSB_lEEESH_SI_NS4_8TiledMMAINS4_8MMA_AtomIJNS4_4SM904GMMA31MMA_64x128x32_F32E4M3E4M3_SS_TNILNSM_7ScaleInE1ELSO_1EEEEEENS4_6LayoutINS5_IJNSA_ILi2EEESB_SB_EEENS5_IJSB_NSA_ILi0EEESU_EEEEENS5_IJNS4_10UnderscoreESX_SX_EEEEENS4_13SM90_TMA_LOADENS4_14ComposedLayoutINS4_7SwizzleILi3ELi4ELi3EEENS4_18smem_ptr_flag_bitsILi8EEENSR_INS5_IJNSA_ILi8EEESF_EEENS5_IJSF_SB_EEEEEEEvNS4_8identityES10_S1A_vS1B_EENS_8epilogue10collective6detail29Sm90TmaWarpSpecializedAdapterINS1E_15DefaultEpilogueISH_SI_SI_NS1D_6thread17LinearCombinationISH_Li1EffLNS1I_9ScaleType4KindE0ELNS_15FloatRoundStyleE2ESH_EENS1_15EpilogueDefaultEEEEEvvEEEEvNT_6ParamsE)
        /*0330*/ 	.short	0x0210
        /*0332*/ 	.short	0x0470


	//----- nvinfo : EIATTR_SW_WAR
	.align		4
.L_36:
        /*0334*/ 	.byte	0x04, 0x36
        /*0336*/ 	.short	(.L_38 - .L_37)
.L_37:
        /*0338*/ 	.word	0x00000008
.L_38:


//--------------------- .nv.callgraph             --------------------------
	.section	.nv.callgraph,"",@"SHT_CUDA_CALLGRAPH"
	.align	4
	.sectionentsize	8
	.align		4
        /*0000*/ 	.word	0x00000000
	.align		4
        /*0004*/ 	.word	0xffffffff
	.align		4
        /*0008*/ 	.word	0x00000000
	.align		4
        /*000c*/ 	.word	0xfffffffe
	.align		4
        /*0010*/ 	.word	0x00000000
	.align		4
        /*0014*/ 	.word	0xfffffffd
	.align		4
        /*0018*/ 	.word	0x00000000
	.align		4
        /*001c*/ 	.word	0xfffffffc


//--------------------- .nv.constant4             --------------------------
	.section	.nv.constant4,"a",@progbits
	.align	8
	.align		8
.nv.constant4:
        /*0000*/ 	.dword	_ZN40_INTERNAL_370e6853_4_k_cu_9e51f1db_335344cuda3std3__45__cpo5beginE
	.align		8
        /*0008*/ 	.dword	_ZN40_INTERNAL_370e6853_4_k_cu_9e51f1db_335344cuda3std3__45__cpo3endE
	.align		8
        /*0010*/ 	.dword	_ZN40_INTERNAL_370e6853_4_k_cu_9e51f1db_335344cuda3std3__45__cpo6cbeginE
	.align		8
        /*0018*/ 	.dword	_ZN40_INTERNAL_370e6853_4_k_cu_9e51f1db_335344cuda3std3__45__cpo4cendE
	.align		8
        /*0020*/ 	.dword	_ZN40_INTERNAL_370e6853_4_k_cu_9e51f1db_335344cuda3std3__442_GLOBAL__N__370e6853_4_k_cu_9e51f1db_335346ignoreE
	.align		8
        /*0028*/ 	.dword	_ZN40_INTERNAL_370e6853_4_k_cu_9e51f1db_335344cuda3std3__419piecewise_constructE
	.align		8
        /*0030*/ 	.dword	_ZN40_INTERNAL_370e6853_4_k_cu_9e51f1db_335344cuda3std3__48in_placeE
	.align		8
        /*0038*/ 	.dword	_ZN40_INTERNAL_370e6853_4_k_cu_9e51f1db_335344cuda3std6ranges3__45__cpo4swapE
	.align		8
        /*0040*/ 	.dword	_ZN40_INTERNAL_370e6853_4_k_cu_9e51f1db_335344cuda3std6ranges3__45__cpo9iter_moveE
	.align		8
        /*0048*/ 	.dword	_ZN40_INTERNAL_370e6853_4_k_cu_9e51f1db_335344cute7productE
	.align		8
        /*0050*/ 	.dword	_ZN40_INTERNAL_370e6853_4_k_cu_9e51f1db_335344cute1_E


//--------------------- .text._ZN7cutlass13device_kernelINS_4gemm6kernel13GemmUniversalIN4cute5tupleIJiiiiEEENS1_10collective13CollectiveMmaINS1_37MainloopSm90TmaGmmaWarpSpecializedFP8ILi7ENS5_IJNS4_1CILi1EEESB_SB_EEENS1_35KernelTmaWarpSpecializedCooperativeEEENS5_IJNSA_ILi128EEESF_SF_EEENS_12float_e4m3_tENS5_IJlSB_lEEESH_SI_NS4_8TiledMMAINS4_8MMA_AtomIJNS4_4SM904GMMA31MMA_64x128x32_F32E4M3E4M3_SS_TNILNSM_7ScaleInE1ELSO_1EEEEEENS4_6LayoutINS5_IJNSA_ILi2EEESB_SB_EEENS5_IJSB_NSA_ILi0EEESU_EEEEENS5_IJNS4_10UnderscoreESX_SX_EEEEENS4_13SM90_TMA_LOADENS4_14ComposedLayoutINS4_7SwizzleILi3ELi4ELi3EEENS4_18smem_ptr_flag_bitsILi8EEENSR_INS5_IJNSA_ILi8EEESF_EEENS5_IJSF_SB_EEEEEEEvNS4_8identityES10_S1A_vS1B_EENS_8epilogue10collective6detail29Sm90TmaWarpSpecializedAdapterINS1E_15DefaultEpilogueISH_SI_SI_NS1D_6thread17LinearCombinationISH_Li1EffLNS1I_9ScaleType4KindE0ELNS_15FloatRoundStyleE2ESH_EENS1_15EpilogueDefaultEEEEEvvEEEEvNT_6ParamsE --------------------------
	.section	.text._ZN7cutlass13device_kernelINS_4gemm6kernel13GemmUniversalIN4cute5tupleIJiiiiEEENS1_10collective13CollectiveMmaINS1_37MainloopSm90TmaGmmaWarpSpecializedFP8ILi7ENS5_IJNS4_1CILi1EEESB_SB_EEENS1_35KernelTmaWarpSpecializedCooperativeEEENS5_IJNSA_ILi128EEESF_SF_EEENS_12float_e4m3_tENS5_IJlSB_lEEESH_SI_NS4_8TiledMMAINS4_8MMA_AtomIJNS4_4SM904GMMA31MMA_64x128x32_F32E4M3E4M3_SS_TNILNSM_7ScaleInE1ELSO_1EEEEEENS4_6LayoutINS5_IJNSA_ILi2EEESB_SB_EEENS5_IJSB_NSA_ILi0EEESU_EEEEENS5_IJNS4_10UnderscoreESX_SX_EEEEENS4_13SM90_TMA_LOADENS4_14ComposedLayoutINS4_7SwizzleILi3ELi4ELi3EEENS4_18smem_ptr_flag_bitsILi8EEENSR_INS5_IJNSA_ILi8EEESF_EEENS5_IJSF_SB_EEEEEEEvNS4_8identityES10_S1A_vS1B_EENS_8epilogue10collective6detail29Sm90TmaWarpSpecializedAdapterINS1E_15DefaultEpilogueISH_SI_SI_NS1D_6thread17LinearCombinationISH_Li1EffLNS1I_9ScaleType4KindE0ELNS_15FloatRoundStyleE2ESH_EENS1_15EpilogueDefaultEEEEEvvEEEEvNT_6ParamsE,"ax",@progbits
	.align	128
.text._ZN7cutlass13device_kernelINS_4gemm6kernel13GemmUniversalIN4cute5tupleIJiiiiEEENS1_10collective13CollectiveMmaINS1_37MainloopSm90TmaGmmaWarpSpecializedFP8ILi7ENS5_IJNS4_1CILi1EEESB_SB_EEENS1_35KernelTmaWarpSpecializedCooperativeEEENS5_IJNSA_ILi128EEESF_SF_EEENS_12float_e4m3_tENS5_IJlSB_lEEESH_SI_NS4_8TiledMMAINS4_8MMA_AtomIJNS4_4SM904GMMA31MMA_64x128x32_F32E4M3E4M3_SS_TNILNSM_7ScaleInE1ELSO_1EEEEEENS4_6LayoutINS5_IJNSA_ILi2EEESB_SB_EEENS5_IJSB_NSA_ILi0EEESU_EEEEENS5_IJNS4_10UnderscoreESX_SX_EEEEENS4_13SM90_TMA_LOADENS4_14ComposedLayoutINS4_7SwizzleILi3ELi4ELi3EEENS4_18smem_ptr_flag_bitsILi8EEENSR_INS5_IJNSA_ILi8EEESF_EEENS5_IJSF_SB_EEEEEEEvNS4_8identityES10_S1A_vS1B_EENS_8epilogue10collective6detail29Sm90TmaWarpSpecializedAdapterINS1E_15DefaultEpilogueISH_SI_SI_NS1D_6thread17LinearCombinationISH_Li1EffLNS1I_9ScaleType4KindE0ELNS_15FloatRoundStyleE2ESH_EENS1_15EpilogueDefaultEEEEEvvEEEEvNT_6ParamsE:
        .type           _ZN7cutlass13device_kernelINS_4gemm6kernel13GemmUniversalIN4cute5tupleIJiiiiEEENS1_10collective13CollectiveMmaINS1_37MainloopSm90TmaGmmaWarpSpecializedFP8ILi7ENS5_IJNS4_1CILi1EEESB_SB_EEENS1_35KernelTmaWarpSpecializedCooperativeEEENS5_IJNSA_ILi128EEESF_SF_EEENS_12float_e4m3_tENS5_IJlSB_lEEESH_SI_NS4_8TiledMMAINS4_8MMA_AtomIJNS4_4SM904GMMA31MMA_64x128x32_F32E4M3E4M3_SS_TNILNSM_7ScaleInE1ELSO_1EEEEEENS4_6LayoutINS5_IJNSA_ILi2EEESB_SB_EEENS5_IJSB_NSA_ILi0EEESU_EEEEENS5_IJNS4_10UnderscoreESX_SX_EEEEENS4_13SM90_TMA_LOADENS4_14ComposedLayoutINS4_7SwizzleILi3ELi4ELi3EEENS4_18smem_ptr_flag_bitsILi8EEENSR_INS5_IJNSA_ILi8EEESF_EEENS5_IJSF_SB_EEEEEEEvNS4_8identityES10_S1A_vS1B_EENS_8epilogue10collective6detail29Sm90TmaWarpSpecializedAdapterINS1E_15DefaultEpilogueISH_SI_SI_NS1D_6thread17LinearCombinationISH_Li1EffLNS1I_9ScaleType4KindE0ELNS_15FloatRoundStyleE2ESH_EENS1_15EpilogueDefaultEEEEEvvEEEEvNT_6ParamsE,@function
        .size           _ZN7cutlass13device_kernelINS_4gemm6kernel13GemmUniversalIN4cute5tupleIJiiiiEEENS1_10collective13CollectiveMmaINS1_37MainloopSm90TmaGmmaWarpSpecializedFP8ILi7ENS5_IJNS4_1CILi1EEESB_SB_EEENS1_35KernelTmaWarpSpecializedCooperativeEEENS5_IJNSA_ILi128EEESF_SF_EEENS_12float_e4m3_tENS5_IJlSB_lEEESH_SI_NS4_8TiledMMAINS4_8MMA_AtomIJNS4_4SM904GMMA31MMA_64x128x32_F32E4M3E4M3_SS_TNILNSM_7ScaleInE1ELSO_1EEEEEENS4_6LayoutINS5_IJNSA_ILi2EEESB_SB_EEENS5_IJSB_NSA_ILi0EEESU_EEEEENS5_IJNS4_10UnderscoreESX_SX_EEEEENS4_13SM90_TMA_LOADENS4_14ComposedLayoutINS4_7SwizzleILi3ELi4ELi3EEENS4_18smem_ptr_flag_bitsILi8EEENSR_INS5_IJNSA_ILi8EEESF_EEENS5_IJSF_SB_EEEEEEEvNS4_8identityES10_S1A_vS1B_EENS_8epilogue10collective6detail29Sm90TmaWarpSpecializedAdapterINS1E_15DefaultEpilogueISH_SI_SI_NS1D_6thread17LinearCombinationISH_Li1EffLNS1I_9ScaleType4KindE0ELNS_15FloatRoundStyleE2ESH_EENS1_15EpilogueDefaultEEEEEvvEEEEvNT_6ParamsE,(.L_x_207 - _ZN7cutlass13device_kernelINS_4gemm6kernel13GemmUniversalIN4cute5tupleIJiiiiEEENS1_10collective13CollectiveMmaINS1_37MainloopSm90TmaGmmaWarpSpecializedFP8ILi7ENS5_IJNS4_1CILi1EEESB_SB_EEENS1_35KernelTmaWarpSpecializedCooperativeEEENS5_IJNSA_ILi128EEESF_SF_EEENS_12float_e4m3_tENS5_IJlSB_lEEESH_SI_NS4_8TiledMMAINS4_8MMA_AtomIJNS4_4SM904GMMA31MMA_64x128x32_F32E4M3E4M3_SS_TNILNSM_7ScaleInE1ELSO_1EEEEEENS4_6LayoutINS5_IJNSA_ILi2EEESB_SB_EEENS5_IJSB_NSA_ILi0EEESU_EEEEENS5_IJNS4_10UnderscoreESX_SX_EEEEENS4_13SM90_TMA_LOADENS4_14ComposedLayoutINS4_7SwizzleILi3ELi4ELi3EEENS4_18smem_ptr_flag_bitsILi8EEENSR_INS5_IJNSA_ILi8EEESF_EEENS5_IJSF_SB_EEEEEEEvNS4_8identityES10_S1A_vS1B_EENS_8epilogue10collective6detail29Sm90TmaWarpSpecializedAdapterINS1E_15DefaultEpilogueISH_SI_SI_NS1D_6thread17LinearCombinationISH_Li1EffLNS1I_9ScaleType4KindE0ELNS_15FloatRoundStyleE2ESH_EENS1_15EpilogueDefaultEEEEEvvEEEEvNT_6ParamsE)
        .other          _ZN7cutlass13device_kernelINS_4gemm6kernel13GemmUniversalIN4cute5tupleIJiiiiEEENS1_10collective13CollectiveMmaINS1_37MainloopSm90TmaGmmaWarpSpecializedFP8ILi7ENS5_IJNS4_1CILi1EEESB_SB_EEENS1_35KernelTmaWarpSpecializedCooperativeEEENS5_IJNSA_ILi128EEESF_SF_EEENS_12float_e4m3_tENS5_IJlSB_lEEESH_SI_NS4_8TiledMMAINS4_8MMA_AtomIJNS4_4SM904GMMA31MMA_64x128x32_F32E4M3E4M3_SS_TNILNSM_7ScaleInE1ELSO_1EEEEEENS4_6LayoutINS5_IJNSA_ILi2EEESB_SB_EEENS5_IJSB_NSA_ILi0EEESU_EEEEENS5_IJNS4_10UnderscoreESX_SX_EEEEENS4_13SM90_TMA_LOADENS4_14ComposedLayoutINS4_7SwizzleILi3ELi4ELi3EEENS4_18smem_ptr_flag_bitsILi8EEENSR_INS5_IJNSA_ILi8EEESF_EEENS5_IJSF_SB_EEEEEEEvNS4_8identityES10_S1A_vS1B_EENS_8epilogue10collective6detail29Sm90TmaWarpSpecializedAdapterINS1E_15DefaultEpilogueISH_SI_SI_NS1D_6thread17LinearCombinationISH_Li1EffLNS1I_9ScaleType4KindE0ELNS_15FloatRoundStyleE2ESH_EENS1_15EpilogueDefaultEEEEEvvEEEEvNT_6ParamsE,@"STO_CUDA_ENTRY STV_DEFAULT"
_ZN7cutlass13device_kernelINS_4gemm6kernel13GemmUniversalIN4cute5tupleIJiiiiEEENS1_10collective13CollectiveMmaINS1_37MainloopSm90TmaGmmaWarpSpecializedFP8ILi7ENS5_IJNS4_1CILi1EEESB_SB_EEENS1_35KernelTmaWarpSpecializedCooperativeEEENS5_IJNSA_ILi128EEESF_SF_EEENS_12float_e4m3_tENS5_IJlSB_lEEESH_SI_NS4_8TiledMMAINS4_8MMA_AtomIJNS4_4SM904GMMA31MMA_64x128x32_F32E4M3E4M3_SS_TNILNSM_7ScaleInE1ELSO_1EEEEEENS4_6LayoutINS5_IJNSA_ILi2EEESB_SB_EEENS5_IJSB_NSA_ILi0EEESU_EEEEENS5_IJNS4_10UnderscoreESX_SX_EEEEENS4_13SM90_TMA_LOADENS4_14ComposedLayoutINS4_7SwizzleILi3ELi4ELi3EEENS4_18smem_ptr_flag_bitsILi8EEENSR_INS5_IJNSA_ILi8EEESF_EEENS5_IJSF_SB_EEEEEEEvNS4_8identityES10_S1A_vS1B_EENS_8epilogue10collective6detail29Sm90TmaWarpSpecializedAdapterINS1E_15DefaultEpilogueISH_SI_SI_NS1D_6thread17LinearCombinationISH_Li1EffLNS1I_9ScaleType4KindE0ELNS_15FloatRoundStyleE2ESH_EENS1_15EpilogueDefaultEEEEEvvEEEEvNT_6ParamsE:
[----:B------:R-:W-:Y:S01]  /*0000*/  LDC R1, c[0x0][0x28] ;  /* 0x00000a00ff017b82 */ /* 0x000fe20000000800 */
[----:B------:R-:W0:Y:S01]  /*0010*/  S2R R0, SR_TID.X ;  /* 0x0000000000007919 */ /* 0x000e220000002100 */
[----:B------:R-:W-:Y:S01]  /*0020*/  ELECT P0, URZ, PT ;  /* 0x00000000003f782f */ /* 0x000fe20003800000 */
[----:B------:R-:W-:Y:S01]  /*0030*/  BSSY B0, `(.L_x_0) ;  /* 0x000000f000007945 */ /* 0x000fe20003800000 */
[--C-:B0-----:R-:W-:Y:S02]  /*0040*/  SHF.R.U32.HI R2, RZ, 0x5, R0.reuse ;  /* 0x00000005ff027819 */ /* 0x101fe40000011600 */
[----:B------:R-:W-:-:S03]  /*0050*/  SHF.R.U32.HI R3, RZ, 0x7, R0 ;  /* 0x00000007ff037819 */ /* 0x000fc60000011600 */
[----:B------:R-:W0:Y:S04]  /*0060*/  SHFL.IDX PT, R5, R2, RZ, 0x1f ;  /* 0x00001fff02057589 */ /* 0x000e2800000e0000 */
[----:B------:R1:W2:Y:S01]  /*0070*/  SHFL.IDX PT, R6, R3, RZ, 0x1f ;  /* 0x00001fff03067589 */ /* 0x0002a200000e0000 */
[----:B0-----:R-:W-:-:S13]  /*0080*/  ISETP.NE.OR P0, PT, R5, RZ, !P0 ;  /* 0x000000ff0500720c */ /* 0x001fda0004705670 */
[----:B-12---:R-:W-:Y:S05]  /*0090*/  @P0 BRA `(.L_x_1) ;  /* 0x0000000000200947 */ /* 0x006fea0003800000 */
[----:B------:R-:W-:Y:S02]  /*00a0*/  ULDC.64 UR4, c[0x0][0x198] ;  /* 0x0000660000047ab9 */ /* 0x000fe40000000a00 */
[----:B------:R-:W-:Y:S02]  /*00b0*/  UIADD3 UR6, UP0, UR4, 0xf0, URZ ;  /* 0x000000f004067890 */ /* 0x000fe4000ff1e03f */
[----:B------:R-:W-:Y:S02]  /*00c0*/  UIADD3 UR4, UP1, UR4, 0x1f0, URZ ;  /* 0x000001f004047890 */ /* 0x000fe4000ff3e03f */
[----:B------:R-:W-:Y:S02]  /*00d0*/  UIADD3.X UR7, URZ, UR5, URZ, UP0, !UPT ;  /* 0x000000053f077290 */ /* 0x000fe400087fe43f */
[----:B------:R-:W-:-:S07]  /*00e0*/  UIADD3.X UR5, URZ, UR5, URZ, UP1, !UPT ;  /* 0x000000053f057290 */ /* 0x000fce0008ffe43f */
[----:B------:R0:W-:Y:S02]  /*00f0*/  UTMACCTL.PF [UR6] ;  /* 0x00000000060079b9 */ /* 0x0001e40008040000 */
[----:B------:R0:W-:Y:S02]  /*0100*/  UTMACCTL.PF [UR4] ;  /* 0x00000000040079b9 */ /* 0x0001e40008040000 */
[----:B0-----:R-:W-:Y:S01]  /*0110*/  NOP ;  /* 0x0000000000007918 */ /* 0x001fe20000000000 */
.L_x_1:
[----:B------:R-:W-:Y:S05]  /*0120*/  BSYNC B0 ;  /* 0x0000000000007941 */ /* 0x000fea0003800000 */
.L_x_0:
[----:B------:R-:W0:Y:S02]  /*0130*/  SHFL.IDX PT, R3, R2, RZ, 0x1f ;  /* 0x00001fff02037589 */ /* 0x000e2400000e0000 */
[----:B0-----:R-:W-:-:S13]  /*0140*/  ISETP.NE.AND P0, PT, R3, RZ, PT ;  /* 0x000000ff0300720c */ /* 0x001fda0003f05270 */
[----:B------:R-:W-:Y:S05]  /*0150*/  @P0 BRA `(.L_x_2) ;  /* 0x0000000000700947 */ /* 0x000fea0003800000 */
[----:B------:R-:W0:Y:S01]  /*0160*/  S2UR UR8, SR_CgaCtaId ;  /* 0x00000000000879c3 */ /* 0x000e220000008800 */
[----:B------:R-:W-:Y:S01]  /*0170*/  UMOV UR4, 0x400 ;  /* 0x0000040000047882 */ /* 0x000fe20000000000 */
[----:B------:R-:W-:Y:S01]  /*0180*/  UMOV UR5, 0x1 ;  /* 0x0000000100057882 */ /* 0x000fe20000000000 */
[----:B------:R-:W-:Y:S01]  /*0190*/  UMOV UR6, 0x100 ;  /* 0x0000010000067882 */ /* 0x000fe20000000000 */
[----:B------:R-:W-:Y:S01]  /*01a0*/  ELECT P0, URZ, PT ;  /* 0x00000000003f782f */ /* 0x000fe20003800000 */
[----:B------:R-:W-:-:S04]  /*01b0*/  UIADD3 UR6, -UR6, 0x100000, URZ ;  /* 0x0010000006067890 */ /* 0x000fc8000fffe13f */
[----:B------:R-:W-:Y:S02]  /*01c0*/  USHF.L.U32 UR7, UR6, 0xb, URZ ;  /* 0x0000000b06077899 */ /* 0x000fe4000800063f */
[----:B------:R-:W-:Y:S02]  /*01d0*/  USHF.L.U32 UR6, UR6, 0x1, URZ ;  /* 0x0000000106067899 */ /* 0x000fe4000800063f */
[----:B0-----:R-:W-:Y:S02]  /*01e0*/  ULEA UR8, UR8, UR4, 0x18 ;  /* 0x0000000408087291 */ /* 0x001fe4000f8ec03f */
[----:B------:R-:W-:-:S04]  /*01f0*/  UIADD3 UR4, -UR5, 0x100000, URZ ;  /* 0x0010000005047890 */ /* 0x000fc8000fffe13f */
[----:B------:R-:W-:Y:S02]  /*0200*/  USHF.L.U32 UR5, UR4, 0xb, URZ ;  /* 0x0000000b04057899 */ /* 0x000fe4000800063f */
[----:B------:R-:W-:Y:S01]  /*0210*/  USHF.L.U32 UR4, UR4, 0x1, URZ ;  /* 0x0000000104047899 */ /* 0x000fe2000800063f */
[----:B------:R-:W0:Y:S11]  /*0220*/  FENCE.VIEW.ASYNC.S ;  /* 0x00000000000073c6 */ /* 0x000e360000000000 */
[----:B0-----:R0:W1:Y:S01]  /*0230*/  SYNCS.EXCH.64 URZ, [UR8], UR4 ;  /* 0x00000004083f75b2 */ /* 0x0010620008000100 */
[----:B------:R0:W2:Y:S01]  /*0240*/  SYNCS.EXCH.64 URZ, [UR8+0x38], UR6 ;  /* 0x00003806083f75b2 */ /* 0x0000a20008000100 */
[----:B------:R0:W3:Y:S01]  /*0250*/  SYNCS.EXCH.64 URZ, [UR8+0x8], UR4 ;  /* 0x00000804083f75b2 */ /* 0x0000e20008000100 */
[----:B------:R0:W4:Y:S01]  /*0260*/  SYNCS.EXCH.64 URZ, [UR8+0x40], UR6 ;  /* 0x00004006083f75b2 */ /* 0x0001220008000100 */
[----:B------:R0:W0:Y:S01]  /*0270*/  SYNCS.EXCH.64 URZ, [UR8+0x10], UR4 ;  /* 0x00001004083f75b2 */ /* 0x0000220008000100 */
        /* <DEDUP_REMOVED lines=9> */
[----:B------:R-:W-:Y:S01]  /*0310*/  NOP ;  /* 0x0000000000007918 */ /* 0x000fe20000000000 */
.L_x_2:
[----:B------:R-:W5:Y:S01]  /*0320*/  SHFL.IDX PT, R2, R2, RZ, 0x1f ;  /* 0x00001fff02027589 */ /* 0x000f6200000e0000 */
[----:B------:R-:W1:Y:S01]  /*0330*/  LDC R3, c[0x0][0x65c] ;  /* 0x00019700ff037b82 */ /* 0x000e620000000800 */
[----:B------:R-:W-:Y:S02]  /*0340*/  ELECT P0, URZ, PT ;  /* 0x00000000003f782f */ /* 0x000fe40003800000 */
[----:B------:R-:W-:Y:S01]  /*0350*/  SHF.R.S32.HI R4, RZ, 0x1f, R5 ;  /* 0x0000001fff047819 */ /* 0x000fe20000011405 */
[----:B------:R-:W2:Y:S01]  /*0360*/  S2R R10, SR_CTAID.Y ;  /* 0x00000000000a7919 */ /* 0x000ea20000002600 */
[----:B0-----:R-:W-:Y:S01]  /*0370*/  UMOV UR4, 0x20 ;  /* 0x0000002000047882 */ /* 0x001fe20000000000 */
[C---:B------:R-:W-:Y:S01]  /*0380*/  ISETP.NE.AND P3, PT, R6.reuse, RZ, PT ;  /* 0x000000ff0600720c */ /* 0x040fe20003f65270 */
[----:B------:R-:W-:Y:S01]  /*0390*/  VIADD R11, R6, 0xffffffff ;  /* 0xffffffff060b7836 */ /* 0x000fe20000000000 */
[----:B------:R-:W0:Y:S01]  /*03a0*/  S2R R8, SR_CTAID.X ;  /* 0x0000000000087919 */ /* 0x000e220000002500 */
[----:B------:R-:W-:Y:S01]  /*03b0*/  LEA.HI R4, R4, R5, RZ, 0x2 ;  /* 0x0000000504047211 */ /* 0x000fe200078f10ff */
[----:B------:R-:W-:Y:S01]  /*03c0*/  NOP ;  /* 0x0000000000007918 */ /* 0x000fe20000000000 */
[----:B------:R-:W-:Y:S01]  /*03d0*/  NOP ;  /* 0x0000000000007918 */ /* 0x000fe20000000000 */
[----:B------:R-:W-:-:S02]  /*03e0*/  ISETP.GE.U32.AND P1, PT, R11, 0x2, PT ;  /* 0x000000020b00780c */ /* 0x000fc40003f26070 */
[----:B------:R-:W-:-:S05]  /*03f0*/  LOP3.LUT R4, R4, 0xfffffffc, RZ, 0xc0, !PT ;  /* 0xfffffffc04047812 */ /* 0x000fca00078ec0ff */
[----:B------:R-:W-:Y:S01]  /*0400*/  IMAD.IADD R5, R5, 0x1, -R4 ;  /* 0x0000000105057824 */ /* 0x000fe200078e0a04 */
[----:B-----5:R-:W-:Y:S02]  /*0410*/  ISETP.NE.OR P0, PT, R2, RZ, !P0 ;  /* 0x000000ff0200720c */ /* 0x020fe40004705670 */
[----:B-1----:R-:W-:-:S11]  /*0420*/  ISETP.NE.AND P2, PT, R3, 0x1, PT ;  /* 0x000000010300780c */ /* 0x002fd60003f45270 */
[----:B------:R-:W-:Y:S01]  /*0430*/  VOTEU.ALL UP0, P0 ;  /* 0x00000000003f7886 */ /* 0x000fe20000000000 */
[----:B------:R-:W-:Y:S01]  /*0440*/  VOTEU.ALL UP1, P0 ;  /* 0x00000000003f7886 */ /* 0x000fe20000020000 */
[----:B------:R-:W0:Y:S01]  /*0450*/  @P2 LDC R9, c[0x0][0x10] ;  /* 0x00000400ff092b82 */ /* 0x000e220000000800 */
[----:B--2---:R-:W-:Y:S02]  /*0460*/  @P2 IMAD.MOV.U32 R2, RZ, RZ, R10 ;  /* 0x000000ffff022224 */ /* 0x004fe400078e000a */
[----:B------:R-:W-:Y:S01]  /*0470*/  @!UP0 UMOV UR6, 0x400 ;  /* 0x0000040000068882 */ /* 0x000fe20000000000 */
[----:B------:R-:W-:-:S04]  /*0480*/  @!UP0 UIADD3 UR4, -UR4, 0x100000, URZ ;  /* 0x0010000004048890 */ /* 0x000fc8000fffe13f */
[----:B------:R-:W-:Y:S02]  /*0490*/  @!UP0 USHF.L.U32 UR5, UR4, 0xb, URZ ;  /* 0x0000000b04058899 */ /* 0x000fe4000800063f */
[----:B------:R-:W-:Y:S01]  /*04a0*/  @!UP0 USHF.L.U32 UR4, UR4, 0x1, URZ ;  /* 0x0000000104048899 */ /* 0x000fe2000800063f */
[----:B------:R-:W-:Y:S02]  /*04b0*/  @P2 IMAD.MOV.U32 R3, RZ, RZ, RZ ;  /* 0x000000ffff032224 */ /* 0x000fe400078e00ff */
[----:B------:R-:W-:Y:S01]  /*04c0*/  @P2 IMAD.MOV.U32 R13, RZ, RZ, RZ ;  /* 0x000000ffff0d2224 */ /* 0x000fe200078e00ff */
[----:B------:R-:W1:Y:S08]  /*04d0*/  @!UP0 S2UR UR7, SR_CgaCtaId ;  /* 0x00000000000789c3 */ /* 0x000e700000008800 */
[----:B------:R-:W2:Y:S01]  /*04e0*/  @!P2 LDC R7, c[0x0][0xc] ;  /* 0x00000300ff07ab82 */ /* 0x000ea20000000800 */
[----:B0-----:R-:W-:-:S04]  /*04f0*/  @P2 IMAD.WIDE.U32 R2, R8, R9, R2 ;  /* 0x0000000908022225 */ /* 0x001fc800078e0002 */
[----:B------:R-:W-:Y:S02]  /*0500*/  IMAD.MOV.U32 R9, RZ, RZ, RZ ;  /* 0x000000ffff097224 */ /* 0x000fe400078e00ff */
[----:B------:R-:W-:Y:S01]  /*0510*/  @P2 IMAD.IADD R3, R3, 0x1, R13 ;  /* 0x0000000103032824 */ /* 0x000fe200078e020d */
[----:B-1----:R-:W-:Y:S01]  /*0520*/  @!UP0 ULEA UR6, UR7, UR6, 0x18 ;  /* 0x0000000607068291 */ /* 0x002fe2000f8ec03f */
[----:B------:R-:W-:Y:S01]  /*0530*/  VOTEU.ALL UP0, P0 ;  /* 0x00000000003f7886 */ /* 0x000fe20000000000 */
[----:B------:R-:W-:-:S04]  /*0540*/  ISETP.NE.AND P0, PT, R5, 0x3, PT ;  /* 0x000000030500780c */ /* 0x000fc80003f05270 */
[----:B------:R-:W-:-:S04]  /*0550*/  ISETP.EQ.OR P0, PT, R5, RZ, !P0 ;  /* 0x000000ff0500720c */ /* 0x000fc80004702670 */
[----:B------:R-:W-:Y:S01]  /*0560*/  ISETP.EQ.AND P0, PT, R6, RZ, P0 ;  /* 0x000000ff0600720c */ /* 0x000fe20000702270 */
[----:B------:R-:W0:Y:S02]  /*0570*/  FENCE.VIEW.ASYNC.S ;  /* 0x00000000000073c6 */ /* 0x000e240000000000 */
[----:B0-----:R0:W3:Y:S01]  /*0580*/  @!UP0 SYNCS.EXCH.64 URZ, [UR6+0x80], UR4 ;  /* 0x00008004063f85b2 */ /* 0x0010e20008000100 */
[----:B--2---:R-:W-:Y:S01]  /*0590*/  @!P2 IMAD.WIDE.U32 R6, R7, R10, R8 ;  /* 0x0000000a0706a225 */ /* 0x004fe200078e0008 */
[----:B------:R-:W-:-:S03]  /*05a0*/  SEL R4, RZ, 0x1, !P0 ;  /* 0x00000001ff047807 */ /* 0x000fc60004000000 */
[----:B------:R-:W-:Y:S02]  /*05b0*/  @!P2 IMAD.MOV.U32 R2, RZ, RZ, R6 ;  /* 0x000000ffff02a224 */ /* 0x000fe400078e0006 */
[----:B------:R-:W-:Y:S01]  /*05c0*/  @!P2 IMAD.MOV.U32 R3, RZ, RZ, R7 ;  /* 0x000000ffff03a224 */ /* 0x000fe200078e0007 */
[----:B------:R-:W-:Y:S01]  /*05d0*/  SEL R4, R4, 0x2, P1 ;  /* 0x0000000204047807 */ /* 0x000fe20000800000 */
[----:B------:R0:W3:Y:S01]  /*05e0*/  @!UP1 SYNCS.EXCH.64 URZ, [UR6+0x88], UR4 ;  /* 0x00008804063f95b2 */ /* 0x0000e20008000100 */
[----:B------:R-:W-:Y:S01]  /*05f0*/  NOP ;  /* 0x0000000000007918 */ /* 0x000fe20000000000 */
[----:B---34-:R-:W-:Y:S06]  /*0600*/  BAR.SYNC.DEFER_BLOCKING 0x0 ;  /* 0x0000000000007b1d */ /* 0x018fec0000010000 */
[----:B------:R-:W-:Y:S05]  /*0610*/  @!P3 BRA `(.L_x_3) ;  /* 0x0000007400ccb947 */ /* 0x000fea0003800000 */
[----:B------:R-:W-:-:S13]  /*0620*/  ISETP.GT.U32.AND P0, PT, R11, 0x1, PT ;  /* 0x000000010b00780c */ /* 0x000fda0003f04070 */
[----:B0-----:R-:W-:Y:S05]  /*0630*/  @P0 EXIT ;  /* 0x000000000000094d */ /* 0x001fea0003800000 */
[----:B------:R-:W-:Y:S01]  /*0640*/  ULDC.64 UR4, c[0x0][0x650] ;  /* 0x0001940000047ab9 */ /* 0x000fe20000000a00 */
[----:B------:R-:W-:Y:S01]  /*0650*/  PRMT R12, RZ, 0x7610, R12 ;  /* 0x00007610ff0c7816 */ /* 0x000fe2000000000c */
[----:B------:R-:W-:Y:S01]  /*0660*/  IMAD.MOV.U32 R6, RZ, RZ, -0x1 ;  /* 0xffffffffff067424 */ /* 0x000fe200078e00ff */
[----:B------:R-:W-:Y:S01]  /*0670*/  ISETP.GE.U32.AND P0, PT, R2, UR4, PT ;  /* 0x0000000402007c0c */ /* 0x000fe2000bf06070 */
[----:B------:R-:W-:Y:S02]  /*0680*/  IMAD.MOV.U32 R7, RZ, RZ, -0x1 ;  /* 0xffffffffff077424 */ /* 0x000fe400078e00ff */
[----:B------:R-:W-:Y:S01]  /*0690*/  IMAD.MOV.U32 R5, RZ, RZ, -0x1 ;  /* 0xffffffffff057424 */ /* 0x000fe200078e00ff */
[----:B------:R-:W-:-:S13]  /*06a0*/  ISETP.GE.U32.AND.EX P0, PT, R3, UR5, PT, P0 ;  /* 0x0000000503007c0c */ /* 0x000fda000bf06100 */
[----:B------:R-:W-:Y:S05]  /*06b0*/  @P0 BRA `(.L_x_4) ;  /* 0x00000004005c0947 */ /* 0x000fea0003800000 */
[----:B------:R-:W0:Y:S01]  /*06c0*/  LDC.64 R16, c[0x0][0x628] ;  /* 0x00018a00ff107b82 */ /* 0x000e220000000a00 */
[----:B------:R-:W-:Y:S02]  /*06d0*/  IMAD.MOV.U32 R6, RZ, RZ, R2 ;  /* 0x000000ffff067224 */ /* 0x000fe400078e0002 */
[----:B------:R-:W-:-:S05]  /*06e0*/  IMAD.MOV.U32 R7, RZ, RZ, R3 ;  /* 0x000000ffff077224 */ /* 0x000fca00078e0003 */
[----:B------:R-:W1:Y:S08]  /*06f0*/  LDC R18, c[0x0][0x630] ;  /* 0x00018c00ff127b82 */ /* 0x000e700000000800 */
[----:B------:R-:W2:Y:S01]  /*0700*/  LDC.64 R20, c[0x0][0x620] ;  /* 0x00018800ff147b82 */ /* 0x000ea20000000a00 */
[----:B0-----:R-:W-:-:S04]  /*0710*/  ISETP.NE.U32.AND P0, PT, R16, RZ, PT ;  /* 0x000000ff1000720c */ /* 0x001fc80003f05070 */
[----:B------:R-:W-:-:S13]  /*0720*/  ISETP.NE.AND.EX P0, PT, R17, RZ, PT, P0 ;  /* 0x000000ff1100720c */ /* 0x000fda0003f05300 */
[----:B-12---:R-:W-:Y:S05]  /*0730*/  @!P0 BRA `(.L_x_5) ;  /* 0x0000000000288947 */ /* 0x006fea0003800000 */
[----:B------:R-:W0:Y:S02]  /*0740*/  LDC R5, c[0x0][0x634] ;  /* 0x00018d00ff057b82 */ /* 0x000e240000000800 */
[----:B0-----:R-:W-:-:S05]  /*0750*/  IADD3 R5, P0, R2, R5, RZ ;  /* 0x0000000502057210 */ /* 0x001fca0007f1e0ff */
[----:B------:R-:W-:-:S04]  /*0760*/  IMAD.X R11, RZ, RZ, R3, P0 ;  /* 0x000000ffff0b7224 */ /* 0x000fc800000e0603 */
[----:B------:R-:W-:-:S04]  /*0770*/  IMAD.WIDE.U32 R6, R11, R16, RZ ;  /* 0x000000100b067225 */ /* 0x000fc800078e00ff */
[----:B------:R-:W-:-:S04]  /*0780*/  IMAD.WIDE.U32 R12, P0, R5, R17, R6 ;  /* 0x00000011050c7225 */ /* 0x000fc80007800006 */
[----:B------:R-:W-:-:S04]  /*0790*/  IMAD.WIDE.U32 R6, R5, R16, RZ ;  /* 0x0000001005067225 */ /* 0x000fc800078e00ff */
[----:B------:R-:W-:Y:S01]  /*07a0*/  IMAD.X R15, RZ, RZ, RZ, P0 ;  /* 0x000000ffff0f7224 */ /* 0x000fe200000e06ff */
[----:B------:R-:W-:Y:S01]  /*07b0*/  IADD3 RZ, P0, R7, R12, RZ ;  /* 0x0000000c07ff7210 */ /* 0x000fe20007f1e0ff */
[----:B------:R-:W-:-:S04]  /*07c0*/  IMAD.MOV.U32 R14, RZ, RZ, R13 ;  /* 0x000000ffff0e7224 */ /* 0x000fc800078e000d */
[----:B------:R-:W-:-:S08]  /*07d0*/  IMAD.WIDE.U32.X R6, R11, R17, R14, P0 ;  /* 0x000000110b067225 */ /* 0x000fd000000e040e */
.L_x_5:
[--C-:B------:R-:W-:Y:S01]  /*07e0*/  SHF.R.U64 R26, R6, R18, R7.reuse ;  /* 0x00000012061a7219 */ /* 0x100fe20000001207 */
[----:B------:R-:W0:Y:S01]  /*07f0*/  LDC.64 R22, c[0x0][0x640] ;  /* 0x00019000ff167b82 */ /* 0x000e220000000a00 */
[----:B------:R-:W-:Y:S01]  /*0800*/  I2FP.F32.U32 R5, R8 ;  /* 0x0000000800057245 */ /* 0x000fe20000201000 */
[----:B------:R-:W-:Y:S01]  /*0810*/  ULDC UR4, c[0x0][0x150] ;  /* 0x0000540000047ab9 */ /* 0x000fe20000000800 */
[----:B------:R-:W-:Y:S02]  /*0820*/  SHF.R.U32.HI R6, RZ, R18, R7 ;  /* 0x00000012ff067219 */ /* 0x000fe40000011607 */
[----:B------:R-:W-:Y:S01]  /*0830*/  IADD3 R11, P0, RZ, -R26, RZ ;  /* 0x8000001aff0b7210 */ /* 0x000fe20007f1e0ff */
[----:B------:R-:W-:Y:S01]  /*0840*/  FMUL R5, R5, UR4 ;  /* 0x0000000405057c20 */ /* 0x000fe20008400000 */
[----:B------:R-:W-:Y:S01]  /*0850*/  ULDC UR4, c[0x0][0x154] ;  /* 0x0000550000047ab9 */ /* 0x000fe20000000800 */
[----:B------:R-:W1:Y:S02]  /*0860*/  LDC R14, c[0x0][0x618] ;  /* 0x00018600ff0e7b82 */ /* 0x000e640000000800 */
[----:B------:R-:W-:-:S02]  /*0870*/  IMAD.X R13, RZ, RZ, ~R6, P0 ;  /* 0x000000ffff0d7224 */ /* 0x000fc400000e0e06 */
[----:B------:R-:W2:Y:S01]  /*0880*/  F2I.U32.TRUNC.NTZ R5, R5 ;  /* 0x0000000500057305 */ /* 0x000ea2000020f000 */
[----:B------:R-:W-:-:S03]  /*0890*/  IMAD.WIDE.U32 R6, R11, R20, R2 ;  /* 0x000000140b067225 */ /* 0x000fc600078e0002 */
[----:B------:R-:W3:Y:S01]  /*08a0*/  LDC R9, c[0x0][0x144] ;  /* 0x00005100ff097b82 */ /* 0x000ee20000000800 */
[----:B------:R-:W-:-:S04]  /*08b0*/  IMAD R12, R13, R20, RZ ;  /* 0x000000140d0c7224 */ /* 0x000fc800078e02ff */
[----:B------:R-:W-:Y:S02]  /*08c0*/  IMAD R11, R11, R21, R12 ;  /* 0x000000150b0b7224 */ /* 0x000fe400078e020c */
[----:B------:R-:W-:Y:S01]  /*08d0*/  IMAD.MOV.U32 R12, RZ, RZ, 0x1 ;  /* 0x00000001ff0c7424 */ /* 0x000fe200078e00ff */
[----:B------:R-:W4:Y:S01]  /*08e0*/  LDC R18, c[0x0][0x608] ;  /* 0x00018200ff127b82 */ /* 0x000f220000000800 */
[----:B------:R-:W-:Y:S01]  /*08f0*/  IMAD.IADD R11, R7, 0x1, R11 ;  /* 0x00000001070b7824 */ /* 0x000fe200078e020b */
[----:B0-----:R-:W-:Y:S01]  /*0900*/  ISETP.NE.U32.AND P0, PT, R22, RZ, PT ;  /* 0x000000ff1600720c */ /* 0x001fe20003f05070 */
[----:B--2---:R-:W-:-:S03]  /*0910*/  IMAD.MOV R7, RZ, RZ, -R5 ;  /* 0x000000ffff077224 */ /* 0x004fc600078e0a05 */
[----:B------:R-:W-:Y:S02]  /*0920*/  ISETP.NE.AND.EX P0, PT, R23, RZ, PT, P0 ;  /* 0x000000ff1700720c */ /* 0x000fe40003f05300 */
[----:B------:R-:W0:Y:S01]  /*0930*/  LDC R13, c[0x0][0x658] ;  /* 0x00019600ff0d7b82 */ /* 0x000e220000000800 */
[--C-:B-1----:R-:W-:Y:S02]  /*0940*/  SHF.R.U64 R16, R6, R14, R11.reuse ;  /* 0x0000000e06107219 */ /* 0x102fe4000000120b */
[----:B------:R-:W-:Y:S02]  /*0950*/  I2FP.F32.U32 R6, R10 ;  /* 0x0000000a00067245 */ /* 0x000fe40000201000 */
[----:B------:R-:W-:-:S03]  /*0960*/  SHF.R.U32.HI R11, RZ, R14, R11 ;  /* 0x0000000eff0b7219 */ /* 0x000fc6000001160b */
[----:B------:R-:W1:Y:S01]  /*0970*/  LDC R17, c[0x0][0x148] ;  /* 0x00005200ff117b82 */ /* 0x000e620000000800 */
[----:B---3--:R-:W-:Y:S02]  /*0980*/  IMAD R5, R9, R7, R8 ;  /* 0x0000000709057224 */ /* 0x008fe400078e0208 */
[----:B------:R-:W-:Y:S01]  /*0990*/  FMUL R7, R6, UR4 ;  /* 0x0000000406077c20 */ /* 0x000fe20008400000 */
[----:B------:R-:W-:-:S03]  /*09a0*/  IMAD.MOV.U32 R6, RZ, RZ, -0x1 ;  /* 0xffffffffff067424 */ /* 0x000fc600078e00ff */
[----:B------:R2:W3:Y:S01]  /*09b0*/  F2I.U32.TRUNC.NTZ R15, R7 ;  /* 0x00000007000f7305 */ /* 0x0004e2000020f000 */
[----:B------:R-:W1:Y:S01]  /*09c0*/  LDC R21, c[0x0][0x600] ;  /* 0x00018000ff157b82 */ /* 0x000e620000000800 */
[-CC-:B----4-:R-:W-:Y:S02]  /*09d0*/  SHF.R.U64 R27, R16, R18.reuse, R11.reuse ;  /* 0x00000012101b7219 */ /* 0x190fe4000000120b */
[----:B------:R-:W-:-:S05]  /*09e0*/  SHF.R.U32.HI R8, RZ, R18, R11 ;  /* 0x00000012ff087219 */ /* 0x000fca000001160b */
[----:B------:R-:W4:Y:S01]  /*09f0*/  LDC R20, c[0x0][0x648] ;  /* 0x00019200ff147b82 */ /* 0x000f220000000800 */
[-CC-:B0-----:R-:W-:Y:S02]  /*0a00*/  SHF.R.U64 R18, R27, R13.reuse, R8.reuse ;  /* 0x0000000d1b127219 */ /* 0x181fe40000001208 */
[-C--:B------:R-:W-:Y:S02]  /*0a10*/  SHF.L.U32 R6, R6, R13.reuse, RZ ;  /* 0x0000000d06067219 */ /* 0x080fe400000006ff */
[-C--:B------:R-:W-:Y:S02]  /*0a20*/  SHF.R.U32.HI R8, RZ, R13.reuse, R8 ;  /* 0x0000000dff087219 */ /* 0x080fe40000011608 */
[----:B------:R-:W-:Y:S01]  /*0a30*/  LOP3.LUT R14, RZ, R6, RZ, 0x33, !PT ;  /* 0x00000006ff0e7212 */ /* 0x000fe200078e33ff */
[----:B------:R-:W0:Y:S01]  /*0a40*/  LDC R25, c[0x0][0x638] ;  /* 0x00018e00ff197b82 */ /* 0x000e220000000800 */
[----:B------:R-:W-:Y:S01]  /*0a50*/  SHF.L.U32 R11, R12, R13, RZ ;  /* 0x0000000d0c0b7219 */ /* 0x000fe200000006ff */
[----:B------:R-:W-:-:S02]  /*0a60*/  IMAD.MOV.U32 R6, RZ, RZ, R18 ;  /* 0x000000ffff067224 */ /* 0x000fc400078e0012 */
[----:B--2---:R-:W-:-:S04]  /*0a70*/  IMAD.MOV.U32 R7, RZ, RZ, R8 ;  /* 0x000000ffff077224 */ /* 0x004fc800078e0008 */
[----:B------:R-:W2:Y:S01]  /*0a80*/  LDC R24, c[0x0][0x610] ;  /* 0x00018400ff187b82 */ /* 0x000ea20000000800 */
[----:B---3--:R-:W-:Y:S05]  /*0a90*/  @!P0 BRA `(.L_x_6) ;  /* 0x0000000000288947 */ /* 0x008fea0003800000 */
[----:B------:R-:W3:Y:S02]  /*0aa0*/  LDC R13, c[0x0][0x64c] ;  /* 0x00019300ff0d7b82 */ /* 0x000ee40000000800 */
[----:B---3--:R-:W-:-:S05]  /*0ab0*/  IADD3 R13, P0, R18, R13, RZ ;  /* 0x0000000d120d7210 */ /* 0x008fca0007f1e0ff */
        /* <DEDUP_REMOVED lines=8> */
.L_x_6:
[----:B----4-:R-:W-:Y:S01]  /*0b40*/  SHF.R.U64 R6, R6, R20, R7 ;  /* 0x0000001406067219 */ /* 0x010fe20000001207 */
[----:B-1----:R-:W-:Y:S01]  /*0b50*/  VIADD R7, R21, 0xffffffff ;  /* 0xffffffff15077836 */ /* 0x002fe20000000000 */
[----:B------:R-:W-:Y:S01]  /*0b60*/  LOP3.LUT R14, R27, R14, RZ, 0xc0, !PT ;  /* 0x0000000e1b0e7212 */ /* 0x000fe200078ec0ff */
[----:B------:R-:W-:Y:S02]  /*0b70*/  IMAD.MOV R15, RZ, RZ, -R15 ;  /* 0x000000ffff0f7224 */ /* 0x000fe400078e0a0f */
[----:B------:R-:W-:Y:S01]  /*0b80*/  IMAD.MOV R8, RZ, RZ, -R6 ;  /* 0x000000ffff087224 */ /* 0x000fe200078e0a06 */
[----:B------:R-:W-:Y:S01]  /*0b90*/  LOP3.LUT R7, R16, R7, RZ, 0xc0, !PT ;  /* 0x0000000710077212 */ /* 0x000fe200078ec0ff */
[----:B------:R-:W-:Y:S02]  /*0ba0*/  IMAD R14, R11, R6, R14 ;  /* 0x000000060b0e7224 */ /* 0x000fe400078e020e */
[----:B------:R-:W-:Y:S02]  /*0bb0*/  @P2 IMAD R5, R17, R15, R10 ;  /* 0x0000000f11052224 */ /* 0x000fe400078e020a */
[----:B0-----:R-:W-:-:S02]  /*0bc0*/  IMAD R6, R8, R25, R18 ;  /* 0x0000001908067224 */ /* 0x001fc400078e0212 */
[----:B--2---:R-:W-:Y:S02]  /*0bd0*/  IMAD R5, R14, R24, R5 ;  /* 0x000000180e057224 */ /* 0x004fe400078e0205 */
[----:B------:R-:W-:Y:S02]  /*0be0*/  IMAD R6, R6, R21, R7 ;  /* 0x0000001506067224 */ /* 0x000fe400078e0207 */
[----:B------:R-:W-:-:S03]  /*0bf0*/  IMAD.MOV.U32 R12, RZ, RZ, 0x1 ;  /* 0x00000001ff0c7424 */ /* 0x000fc600078e00ff */
[----:B------:R-:W-:Y:S02]  /*0c00*/  SEL R7, R6, R5, !P2 ;  /* 0x0000000506077207 */ /* 0x000fe40005000000 */
[----:B------:R-:W-:Y:S01]  /*0c10*/  SEL R6, R5, R6, !P2 ;  /* 0x0000000605067207 */ /* 0x000fe20005000000 */
[----:B------:R-:W-:-:S07]  /*0c20*/  IMAD.MOV.U32 R5, RZ, RZ, R26 ;  /* 0x000000ffff057224 */ /* 0x000fce00078e001a */
.L_x_4:
[----:B------:R-:W-:-:S08]  /*0c30*/  NOP ;  /* 0x0000000000007918 */ /* 0x000fd00000000000 */
[----:B------:R-:W0:Y:S02]  /*0c40*/  USETMAXREG.TRY_ALLOC.CTAPOOL UP0, 0xe8 ;  /* 0x000000e8000079c8 */ /* 0x000e240008000600 */
[----:B0-----:R-:W-:-:S13]  /*0c50*/  PLOP3.LUT P0, PT, PT, PT, UP0, 0x80, 0x0 ;  /* 0x000000000000781c */ /* 0x001fda0003f0f008 */
[----:B------:R-:W-:Y:S05]  /*0c60*/  @!P0 BRA `(.L_x_4) ;  /* 0xfffffffc00f08947 */ /* 0x000fea000383ffff */
[----:B------:R-:W-:Y:S01]  /*0c70*/  ULDC.64 UR4, c[0x0][0x598] ;  /* 0x0001660000047ab9 */ /* 0x000fe20000000a00 */
[----:B------:R-:W-:Y:S01]  /*0c80*/  ULDC.64 UR16, c[0x0][0x208] ;  /* 0x0000820000107ab9 */ /* 0x000fe20000000a00 */
[----:B------:R-:W-:-:S04]  /*0c90*/  ISETP.NE.U32.AND P0, PT, RZ, UR4, PT ;  /* 0x00000004ff007c0c */ /* 0x000fc8000bf05070 */
[----:B------:R-:W-:-:S13]  /*0ca0*/  ISETP.NE.AND.EX P0, PT, RZ, UR5, PT, P0 ;  /* 0x00000005ff007c0c */ /* 0x000fda000bf05300 */
[----:B------:R-:W-:Y:S05]  /*0cb0*/  @!P0 BRA `(.L_x_7) ;  /* 0x00000000001c8947 */ /* 0x000fea0003800000 */
[----:B------:R-:W0:Y:S02]  /*0cc0*/  LDC.64 R8, c[0x0][0x598] ;  /* 0x00016600ff087b82 */ /* 0x000e240000000a00 */
[----:B0-----:R-:W2:Y:S02]  /*0cd0*/  LDG.E.64 R8, desc[UR16][R8.64] ;  /* 0x0000001008087981 */ /* 0x001ea4000c1e1b00 */
[----:B--2---:R-:W-:-:S04]  /*0ce0*/  ISETP.NE.U32.AND P0, PT, R8, RZ, PT ;  /* 0x000000ff0800720c */ /* 0x004fc80003f05070 */
[----:B------:R-:W-:-:S13]  /*0cf0*/  ISETP.NE.AND.EX P0, PT, R9, RZ, PT, P0 ;  /* 0x000000ff0900720c */ /* 0x000fda0003f05300 */
[----:B------:R-:W-:Y:S05]  /*0d00*/  @!P0 BRA `(.L_x_7) ;  /* 0x0000000000088947 */ /* 0x000fea0003800000 */
[----:B------:R0:W5:Y:S01]  /*0d10*/  LD.E R8, desc[UR16][R8.64] ;  /* 0x0000001008087980 */ /* 0x000162000c101900 */
[----:B------:R-:W-:Y:S05]  /*0d20*/  BRA `(.L_x_8) ;  /* 0x0000000000207947 */ /* 0x000fea0003800000 */
.L_x_7:
[----:B------:R-:W-:Y:S02]  /*0d30*/  ULDC.64 UR4, c[0x0][0x588] ;  /* 0x0001620000047ab9 */ /* 0x000fe40000000a00 */
[----:B------:R-:W-:-:S04]  /*0d40*/  ISETP.NE.U32.AND P0, PT, RZ, UR4, PT ;  /* 0x00000004ff007c0c */ /* 0x000fc8000bf05070 */
[----:B------:R-:W-:-:S13]  /*0d50*/  ISETP.NE.AND.EX P0, PT, RZ, UR5, PT, P0 ;  /* 0x00000005ff007c0c */ /* 0x000fda000bf05300 */
[----:B------:R-:W-:Y:S05]  /*0d60*/  @!P0 BRA `(.L_x_9) ;  /* 0x00000000000c8947 */ /* 0x000fea0003800000 */
[----:B------:R-:W0:Y:S02]  /*0d70*/  LDC.64 R8, c[0x0][0x588] ;  /* 0x00016200ff087b82 */ /* 0x000e240000000a00 */
[----:B0-----:R1:W5:Y:S01]  /*0d80*/  LDG.E R8, desc[UR16][R8.64] ;  /* 0x0000001008087981 */ /* 0x001362000c1e1900 */
[----:B------:R-:W-:Y:S05]  /*0d90*/  BRA `(.L_x_8) ;  /* 0x0000000000047947 */ /* 0x000fea0003800000 */
.L_x_9:
[----:B------:R-:W2:Y:S02]  /*0da0*/  LDC R8, c[0x0][0x580] ;  /* 0x00016000ff087b82 */ /* 0x000ea40000000800 */
.L_x_8:
[----:B------:R-:W-:Y:S02]  /*0db0*/  ULDC.64 UR4, c[0x0][0x5a0] ;  /* 0x0001680000047ab9 */ /* 0x000fe40000000a00 */
[----:B------:R-:W-:-:S04]  /*0dc0*/  ISETP.NE.U32.AND P0, PT, RZ, UR4, PT ;  /* 0x00000004ff007c0c */ /* 0x000fc8000bf05070 */
[----:B------:R-:W-:-:S13]  /*0dd0*/  ISETP.NE.AND.EX P0, PT, RZ, UR5, PT, P0 ;  /* 0x00000005ff007c0c */ /* 0x000fda000bf05300 */
[----:B------:R-:W-:Y:S05]  /*0de0*/  @!P0 BRA `(.L_x_10) ;  /* 0x00000000001c8947 */ /* 0x000fea0003800000 */
[----:B------:R-:W3:Y:S02]  /*0df0*/  LDC.64 R10, c[0x0][0x5a0] ;  /* 0x00016800ff0a7b82 */ /* 0x000ee40000000a00 */
[----:B---3--:R-:W3:Y:S02]  /*0e00*/  LDG.E.64 R10, desc[UR16][R10.64] ;  /* 0x000000100a0a7981 */ /* 0x008ee4000c1e1b00 */
[----:B---3--:R-:W-:-:S04]  /*0e10*/  ISETP.NE.U32.AND P0, PT, R10, RZ, PT ;  /* 0x000000ff0a00720c */ /* 0x008fc80003f05070 */
[----:B------:R-:W-:-:S13]  /*0e20*/  ISETP.NE.AND.EX P0, PT, R11, RZ, PT, P0 ;  /* 0x000000ff0b00720c */ /* 0x000fda0003f05300 */
[----:B------:R-:W-:Y:S05]  /*0e30*/  @!P0 BRA `(.L_x_10) ;  /* 0x0000000000088947 */ /* 0x000fea0003800000 */
[----:B01----:R0:W5:Y:S01]  /*0e40*/  LD.E R9, desc[UR16][R10.64] ;  /* 0x000000100a097980 */ /* 0x003162000c101900 */
[----:B------:R-:W-:Y:S05]  /*0e50*/  BRA `(.L_x_11) ;  /* 0x0000000000207947 */ /* 0x000fea0003800000 */
.L_x_10:
[----:B------:R-:W-:Y:S02]  /*0e60*/  ULDC.64 UR4, c[0x0][0x590] ;  /* 0x0001640000047ab9 */ /* 0x000fe40000000a00 */
[----:B------:R-:W-:-:S04]  /*0e70*/  ISETP.NE.U32.AND P0, PT, RZ, UR4, PT ;  /* 0x00000004ff007c0c */ /* 0x000fc8000bf05070 */
[----:B------:R-:W-:-:S13]  /*0e80*/  ISETP.NE.AND.EX P0, PT, RZ, UR5, PT, P0 ;  /* 0x00000005ff007c0c */ /* 0x000fda000bf05300 */
[----:B------:R-:W-:Y:S05]  /*0e90*/  @!P0 BRA `(.L_x_12) ;  /* 0x00000000000c8947 */ /* 0x000fea0003800000 */
[----:B------:R-:W0:Y:S02]  /*0ea0*/  LDC.64 R10, c[0x0][0x590] ;  /* 0x00016400ff0a7b82 */ /* 0x000e240000000a00 */
[----:B01----:R1:W5:Y:S01]  /*0eb0*/  LDG.E R9, desc[UR16][R10.64] ;  /* 0x000000100a097981 */ /* 0x003362000c1e1900 */
[----:B------:R-:W-:Y:S05]  /*0ec0*/  BRA `(.L_x_11) ;  /* 0x0000000000047947 */ /* 0x000fea0003800000 */
.L_x_12:
[----:B01----:R-:W3:Y:S02]  /*0ed0*/  LDC R9, c[0x0][0x584] ;  /* 0x00016100ff097b82 */ /* 0x003ee40000000800 */
.L_x_11:
[----:B------:R-:W-:-:S13]  /*0ee0*/  LOP3.LUT P0, RZ, R12, 0xff, RZ, 0xc0, !PT ;  /* 0x000000ff0cff7812 */ /* 0x000fda000780c0ff */
[----:B------:R-:W-:Y:S05]  /*0ef0*/  @!P0 EXIT ;  /* 0x000000000000894d */ /* 0x000fea0003800000 */
[----:B------:R-:W-:Y:S01]  /*0f00*/  ULDC UR4, c[0x0][0x28c] ;  /* 0x0000a30000047ab9 */ /* 0x000fe20000000800 */
[----:B------:R-:W-:Y:S01]  /*0f10*/  LOP3.LUT R138, R4, 0x1, RZ, 0xfc, !PT ;  /* 0x00000001048a7812 */ /* 0x000fe200078efcff */
[----:B------:R-:W-:-:S04]  /*0f20*/  UIADD3 UR4, UR4, 0x7f, URZ ;  /* 0x0000007f04047890 */ /* 0x000fc8000fffe03f */
[----:B------:R-:W-:-:S04]  /*0f30*/  USHF.R.S32.HI UR5, URZ, 0x1f, UR4 ;  /* 0x0000001f3f057899 */ /* 0x000fc80008011404 */
[----:B------:R-:W-:-:S03]  /*0f40*/  ULEA.HI UR5, UR5, UR4, URZ, 0x7 ;  /* 0x0000000405057291 */ /* 0x000fc6000f8f383f */
[----:B------:R-:W-:Y:S01]  /*0f50*/  UMOV UR4, URZ ;  /* 0x0000003f00047c82 */ /* 0x000fe20008000000 */
[----:B------:R-:W-:-:S03]  /*0f60*/  USHF.R.S32.HI UR9, URZ, 0x7, UR5 ;  /* 0x000000073f097899 */ /* 0x000fc60008011405 */
[----:B------:R-:W-:-:S09]  /*0f70*/  UMOV UR5, URZ ;  /* 0x0000003f00057c82 */ /* 0x000fd20008000000 */
.L_x_165:
[----:B01----:R-:W-:Y:S01]  /*0f80*/  LOP3.LUT R10, R0, 0x80, RZ, 0xc0, !PT ;  /* 0x00000080000a7812 */ /* 0x003fe200078ec0ff */
[----:B------:R-:W0:Y:S01]  /*0f90*/  S2UR UR13, SR_CgaCtaId ;  /* 0x00000000000d79c3 */ /* 0x000e220000008800 */
[----:B------:R-:W-:Y:S01]  /*0fa0*/  UMOV UR12, 0x400 ;  /* 0x00000400000c7882 */ /* 0x000fe20000000000 */
[----:B------:R-:W-:Y:S01]  /*0fb0*/  UMOV UR6, URZ ;  /* 0x0000003f00067c82 */ /* 0x000fe20008000000 */
[----:B------:R-:W-:Y:S01]  /*0fc0*/  SHF.R.U32.HI R10, RZ, 0x7, R10 ;  /* 0x00000007ff0a7819 */ /* 0x000fe2000001160a */
[----:B------:R-:W-:Y:S01]  /*0fd0*/  UMOV UR7, URZ ;  /* 0x0000003f00077c82 */ /* 0x000fe20008000000 */
[----:B------:R-:W-:Y:S01]  /*0fe0*/  UMOV UR18, UR5 ;  /* 0x0000000500127c82 */ /* 0x000fe20008000000 */
[----:B------:R-:W-:Y:S02]  /*0ff0*/  CS2R R14, SRZ ;  /* 0x00000000000e7805 */ /* 0x000fe4000001ff00 */
[----:B------:R-:W-:Y:S01]  /*1000*/  CS2R R12, SRZ ;  /* 0x00000000000c7805 */ /* 0x000fe2000001ff00 */
[----:B------:R-:W1:Y:S01]  /*1010*/  LDC R11, c[0x0][0x28c] ;  /* 0x0000a300ff0b7b82 */ /* 0x000e620000000800 */
[----:B------:R-:W4:Y:S01]  /*1020*/  SHFL.IDX PT, R10, R10, RZ, 0x1f ;  /* 0x00001fff0a0a7589 */ /* 0x000f2200000e0000 */
[----:B------:R-:W-:-:S02]  /*1030*/  CS2R R16, SRZ ;  /* 0x0000000000107805 */ /* 0x000fc4000001ff00 */
[----:B------:R-:W-:Y:S02]  /*1040*/  CS2R R18, SRZ ;  /* 0x0000000000127805 */ /* 0x000fe4000001ff00 */
[----:B------:R-:W-:Y:S02]  /*1050*/  CS2R R20, SRZ ;  /* 0x0000000000147805 */ /* 0x000fe4000001ff00 */
[----:B------:R-:W-:Y:S02]  /*1060*/  CS2R R22, SRZ ;  /* 0x0000000000167805 */ /* 0x000fe4000001ff00 */
[----:B------:R-:W-:Y:S02]  /*1070*/  CS2R R88, SRZ ;  /* 0x0000000000587805 */ /* 0x000fe4000001ff00 */
[----:B------:R-:W-:Y:S02]  /*1080*/  CS2R R90, SRZ ;  /* 0x00000000005a7805 */ /* 0x000fe4000001ff00 */
        /* <DEDUP_REMOVED lines=16> */
[----:B-1----:R-:W-:Y:S02]  /*1190*/  ISETP.GE.AND P0, PT, R11, 0x1, PT ;  /* 0x000000010b00780c */ /* 0x002fe40003f06270 */
[----:B------:R-:W-:Y:S02]  /*11a0*/  CS2R R124, SRZ ;  /* 0x00000000007c7805 */ /* 0x000fe4000001ff00 */
[----:B----4-:R-:W-:-:S02]  /*11b0*/  R2UR UR8, R10 ;  /* 0x000000000a0872ca */ /* 0x010fc400000e0000 */
[----:B------:R-:W-:Y:S02]  /*11c0*/  CS2R R126, SRZ ;  /* 0x00000000007e7805 */ /* 0x000fe4000001ff00 */
[----:B------:R-:W-:Y:S02]  /*11d0*/  CS2R R128, SRZ ;  /* 0x0000000000807805 */ /* 0x000fe4000001ff00 */
[----:B------:R-:W-:Y:S02]  /*11e0*/  CS2R R130, SRZ ;  /* 0x0000000000827805 */ /* 0x000fe4000001ff00 */
[----:B------:R-:W-:Y:S02]  /*11f0*/  CS2R R132, SRZ ;  /* 0x0000000000847805 */ /* 0x000fe4000001ff00 */
[----:B------:R-:W-:Y:S02]  /*1200*/  CS2R R134, SRZ ;  /* 0x0000000000867805 */ /* 0x000fe4000001ff00 */
[----:B------:R-:W-:Y:S01]  /*1210*/  CS2R R136, SRZ ;  /* 0x0000000000887805 */ /* 0x000fe2000001ff00 */
[----:B------:R-:W-:Y:S01]  /*1220*/  IMAD.MOV.U32 R139, RZ, RZ, RZ ;  /* 0x000000ffff8b7224 */ /* 0x000fe200078e00ff */
[----:B------:R-:W-:Y:S01]  /*1230*/  CS2R R24, SRZ ;  /* 0x0000000000187805 */ /* 0x000fe2000001ff00 */
[----:B------:R-:W-:Y:S01]  /*1240*/  IMAD.MOV.U32 R141, RZ, RZ, RZ ;  /* 0x000000ffff8d7224 */ /* 0x000fe200078e00ff */
[----:B---3--:R-:W-:Y:S01]  /*1250*/  CS2R R26, SRZ ;  /* 0x00000000001a7805 */ /* 0x008fe2000001ff00 */
[----:B------:R-:W-:Y:S01]  /*1260*/  IMAD.U32 R142, RZ, RZ, UR4 ;  /* 0x00000004ff8e7e24 */ /* 0x000fe2000f8e00ff */
[----:B------:R-:W-:Y:S01]  /*1270*/  CS2R R28, SRZ ;  /* 0x00000000001c7805 */ /* 0x000fe2000001ff00 */
[----:B------:R-:W-:Y:S01]  /*1280*/  ULEA.HI UR10, UR8, UR8, URZ, 0x1 ;  /* 0x00000008080a7291 */ /* 0x000fe2000f8f083f */
[----:B------:R-:W-:-:S02]  /*1290*/  CS2R R30, SRZ ;  /* 0x00000000001e7805 */ /* 0x000fc4000001ff00 */
[----:B------:R-:W-:Y:S02]  /*12a0*/  CS2R R32, SRZ ;  /* 0x0000000000207805 */ /* 0x000fe4000001ff00 */
[----:B------:R-:W-:Y:S01]  /*12b0*/  CS2R R34, SRZ ;  /* 0x0000000000227805 */ /* 0x000fe2000001ff00 */
[----:B------:R-:W-:Y:S01]  /*12c0*/  ULOP3.LUT UR11, UR10, 0x7fffe, URZ, 0xc0, !UPT ;  /* 0x0007fffe0a0b7892 */ /* 0x000fe2000f8ec03f */
[----:B------:R-:W-:Y:S01]  /*12d0*/  CS2R R36, SRZ ;  /* 0x0000000000247805 */ /* 0x000fe2000001ff00 */
[----:B0-----:R-:W-:Y:S01]  /*12e0*/  ULEA UR10, UR13, UR12, 0x18 ;  /* 0x0000000c0d0a7291 */ /* 0x001fe2000f8ec03f */
[----:B------:R-:W-:Y:S01]  /*12f0*/  CS2R R38, SRZ ;  /* 0x0000000000267805 */ /* 0x000fe2000001ff00 */
[----:B------:R-:W-:Y:S01]  /*1300*/  UIADD3 UR11, UR8, -UR11, URZ ;  /* 0x8000000b080b7290 */ /* 0x000fe2000fffe03f */
[----:B------:R-:W-:Y:S02]  /*1310*/  CS2R R40, SRZ ;  /* 0x0000000000287805 */ /* 0x000fe4000001ff00 */
[----:B------:R-:W-:Y:S01]  /*1320*/  CS2R R42, SRZ ;  /* 0x00000000002a7805 */ /* 0x000fe2000001ff00 */
[----:B------:R-:W-:Y:S01]  /*1330*/  UMOV UR8, URZ ;  /* 0x0000003f00087c82 */ /* 0x000fe20008000000 */
[----:B------:R-:W-:Y:S01]  /*1340*/  ULEA UR11, UR11, UR10, 0xd ;  /* 0x0000000a0b0b7291 */ /* 0x000fe2000f8e683f */
[----:B------:R-:W-:-:S02]  /*1350*/  CS2R R44, SRZ ;  /* 0x00000000002c7805 */ /* 0x000fc4000001ff00 */
[----:B------:R-:W-:Y:S02]  /*1360*/  CS2R R46, SRZ ;  /* 0x00000000002e7805 */ /* 0x000fe4000001ff00 */
[----:B------:R-:W-:Y:S01]  /*1370*/  CS2R R48, SRZ ;  /* 0x0000000000307805 */ /* 0x000fe2000001ff00 */
[----:B------:R-:W-:Y:S01]  /*1380*/  UIADD3 UR11, UR11, 0x180, URZ ;  /* 0x000001800b0b7890 */ /* 0x000fe2000fffe03f */
[----:B------:R-:W-:Y:S02]  /*1390*/  CS2R R50, SRZ ;  /* 0x0000000000327805 */ /* 0x000fe4000001ff00 */
[----:B------:R-:W-:Y:S02]  /*13a0*/  CS2R R52, SRZ ;  /* 0x0000000000347805 */ /* 0x000fe4000001ff00 */
[----:B------:R-:W-:Y:S01]  /*13b0*/  CS2R R54, SRZ ;  /* 0x0000000000367805 */ /* 0x000fe2000001ff00 */
[----:B------:R-:W-:Y:S01]  /*13c0*/  USHF.R.U32.HI UR11, URZ, 0x4, UR11 ;  /* 0x000000043f0b7899 */ /* 0x000fe2000801160b */
[----:B------:R-:W-:-:S02]  /*13d0*/  CS2R R56, SRZ ;  /* 0x0000000000387805 */ /* 0x000fc4000001ff00 */
[----:B------:R-:W-:Y:S02]  /*13e0*/  CS2R R58, SRZ ;  /* 0x00000000003a7805 */ /* 0x000fe4000001ff00 */
[----:B------:R-:W-:Y:S01]  /*13f0*/  CS2R R60, SRZ ;  /* 0x00000000003c7805 */ /* 0x000fe2000001ff00 */
[----:B------:R-:W-:Y:S01]  /*1400*/  ULOP3.LUT UR11, UR11, 0x3fff, URZ, 0xc0, !UPT ;  /* 0x00003fff0b0b7892 */ /* 0x000fe2000f8ec03f */
        /* <DEDUP_REMOVED lines=12> */
[----:B------:R-:W-:Y:S01]  /*14d0*/  CS2R R86, SRZ ;  /* 0x0000000000567805 */ /* 0x000fe2000001ff00 */
[----:B------:R-:W-:Y:S06]  /*14e0*/  @!P0 BRA `(.L_x_13) ;  /* 0x0000000800608947 */ /* 0x000fec0003800000 */
[----:B------:R-:W-:-:S13]  /*14f0*/  ISETP.NE.AND P1, PT, R138, 0x3, PT ;  /* 0x000000038a00780c */ /* 0x000fda0003f25270 */
[----:B------:R-:W-:Y:S05]  /*1500*/  @!P1 BRA `(.L_x_14) ;  /* 0x0000000000049947 */ /* 0x000fea0003800000 */
[----:B------:R-:W-:Y:S01]  /*1510*/  BPT.TRAP 0x1 ;  /* 0x000000040000795c */ /* 0x000fe20000300000 */
.L_x_14:
[----:B------:R-:W-:Y:S01]  /*1520*/  ULEA UR6, UR5, UR10, 0x3 ;  /* 0x0000000a05067291 */ /* 0x000fe2000f8e183f */
[----:B------:R-:W-:-:S05]  /*1530*/  IMAD.U32 R10, RZ, RZ, UR4 ;  /* 0x00000004ff0a7e24 */ /* 0x000fca000f8e00ff */
[----:B------:R-:W-:-:S04]  /*1540*/  SHF.L.U32 R10, R10, 0x1f, RZ ;  /* 0x0000001f0a0a7819 */ /* 0x000fc800000006ff */
[----:B------:R0:W1:Y:S01]  /*1550*/  SYNCS.PHASECHK.TRANS64.TRYWAIT P0, [UR6], R10 ;  /* 0x0000000aff0075a7 */ /* 0x0000620008000146 */
[----:B------:R-:W-:Y:S05]  /*1560*/  @!P1 BRA `(.L_x_15) ;  /* 0x0000000000049947 */ /* 0x000fea0003800000 */
[----:B------:R-:W-:Y:S01]  /*1570*/  BPT.TRAP 0x1 ;  /* 0x000000040000795c */ /* 0x000fe20000300000 */
.L_x_15:
[----:B-1----:R-:W-:Y:S05]  /*1580*/  @P0 BRA `(.L_x_16) ;  /* 0x0000000000080947 */ /* 0x002fea0003800000 */
[----:B------:R-:W1:Y:S02]  /*1590*/  SYNCS.PHASECHK.TRANS64.TRYWAIT P0, [UR6], R10 ;  /* 0x0000000aff0075a7 */ /* 0x000e640008000146 */
[----:B-1----:R-:W-:Y:S05]  /*15a0*/  @!P0 BRA `(.L_x_17) ;  /* 0x0000007c00e08947 */ /* 0x002fea0003800000 */
.L_x_16:
[----:B------:R-:W-:Y:S01]  /*15b0*/  UIADD3 UR6, UR10, 0x1c180, URZ ;  /* 0x0001c1800a067890 */ /* 0x000fe2000fffe03f */
[----:B------:R-:W-:Y:S01]  /*15c0*/  WARPGROUP.ARRIVE ;  /* 0x00000000000079c5 */ /* 0x000fe20000000000 */
[----:B------:R-:W-:Y:S01]  /*15d0*/  ULOP3.LUT UR8, UR11, 0x10000, URZ, 0xfc, !UPT ;  /* 0x000100000b087892 */ /* 0x000fe2000f8efc3f */
[----:B------:R-:W-:Y:S01]  /*15e0*/  CS2R R14, SRZ ;  /* 0x00000000000e7805 */ /* 0x000fe2000001ff00 */
[----:B------:R-:W-:Y:S01]  /*15f0*/  USHF.R.U32.HI UR6, URZ, 0x4, UR6 ;  /* 0x000000043f067899 */ /* 0x000fe20008011606 */
[----:B------:R-:W-:Y:S01]  /*1600*/  CS2R R12, SRZ ;  /* 0x00000000000c7805 */ /* 0x000fe2000001ff00 */
[----:B------:R-:W-:Y:S01]  /*1610*/  UMOV UR13, 0x40000040 ;  /* 0x40000040000d7882 */ /* 0x000fe20000000000 */
[----:B------:R-:W-:Y:S01]  /*1620*/  UMOV UR15, 0x40000040 ;  /* 0x40000040000f7882 */ /* 0x000fe20000000000 */
[----:B------:R-:W-:Y:S01]  /*1630*/  ULOP3.LUT UR6, UR6, 0x3fff, URZ, 0xc0, !UPT ;  /* 0x00003fff06067892 */ /* 0x000fe2000f8ec03f */
[----:B------:R-:W-:Y:S02]  /*1640*/  CS2R R16, SRZ ;  /* 0x0000000000107805 */ /* 0x000fe4000001ff00 */
[----:B------:R-:W-:-:S02]  /*1650*/  CS2R R18, SRZ ;  /* 0x0000000000127805 */ /* 0x000fc4000001ff00 */
[----:B------:R-:W-:Y:S01]  /*1660*/  CS2R R20, SRZ ;  /* 0x0000000000147805 */ /* 0x000fe2000001ff00 */
[----:B------:R-:W-:Y:S01]  /*1670*/  ULOP3.LUT UR7, UR6, 0x10000, URZ, 0xfc, !UPT ;  /* 0x0001000006077892 */ /* 0x000fe2000f8efc3f */
[----:B------:R-:W-:Y:S01]  /*1680*/  CS2R R22, SRZ ;  /* 0x0000000000167805 */ /* 0x000fe2000001ff00 */
[----:B------:R-:W-:Y:S01]  /*1690*/  ULEA UR6, UR5, UR8, 0xa ;  /* 0x0000000805067291 */ /* 0x000fe2000f8e503f */
[----:B------:R-:W-:Y:S01]  /*16a0*/  CS2R R88, SRZ ;  /* 0x0000000000587805 */ /* 0x000fe2000001ff00 */
[----:B------:R-:W-:Y:S01]  /*16b0*/  ULEA UR7, UR5, UR7, 0xa ;  /* 0x0000000705077291 */ /* 0x000fe2000f8e503f */
[----:B------:R-:W-:Y:S02]  /*16c0*/  CS2R R90, SRZ ;  /* 0x00000000005a7805 */ /* 0x000fe4000001ff00 */
[----:B------:R-:W-:Y:S02]  /*16d0*/  CS2R R92, SRZ ;  /* 0x00000000005c7805 */ /* 0x000fe4000001ff00 */
[----:B------:R-:W-:-:S02]  /*16e0*/  CS2R R94, SRZ ;  /* 0x00000000005e7805 */ /* 0x000fc4000001ff00 */
[----:B------:R-:W-:Y:S01]  /*16f0*/  CS2R R96, SRZ ;  /* 0x0000000000607805 */ /* 0x000fe2000001ff00 */
[----:B------:R-:W-:Y:S01]  /*1700*/  UMOV UR12, UR6 ;  /* 0x00000006000c7c82 */ /* 0x000fe20008000000 */
[----:B------:R-:W-:Y:S01]  /*1710*/  CS2R R98, SRZ ;  /* 0x0000000000627805 */ /* 0x000fe2000001ff00 */
[----:B------:R-:W-:Y:S01]  /*1720*/  UMOV UR14, UR7 ;  /* 0x00000007000e7c82 */ /* 0x000fe20008000000 */
[----:B------:R-:W-:Y:S01]  /*1730*/  CS2R R100, SRZ ;  /* 0x0000000000647805 */ /* 0x000fe2000001ff00 */
[----:B------:R-:W-:Y:S01]  /*1740*/  QGMMA.64x128x32.F32.E4M3.E4M3 R24, gdesc[UR12], RZ, !UPT ;  /* 0x01e000000c1879f3 */ /* 0x000fe2000c7008ff */
[----:B------:R-:W-:Y:S01]  /*1750*/  UIADD3 UR12, UR6, 0x2, URZ ;  /* 0x00000002060c7890 */ /* 0x000fe2000fffe03f */
[----:B------:R-:W-:Y:S01]  /*1760*/  CS2R R102, SRZ ;  /* 0x0000000000667805 */ /* 0x000fe2000001ff00 */
[----:B------:R-:W-:Y:S01]  /*1770*/  UIADD3 UR14, UR7, 0x2, URZ ;  /* 0x00000002070e7890 */ /* 0x000fe2000fffe03f */
[----:B------:R-:W-:Y:S01]  /*1780*/  CS2R R104, SRZ ;  /* 0x0000000000687805 */ /* 0x000fe2000001ff00 */
[----:B------:R-:W-:Y:S01]  /*1790*/  UMOV UR13, 0x40000040 ;  /* 0x40000040000d7882 */ /* 0x000fe20000000000 */
[----:B------:R-:W-:Y:S01]  /*17a0*/  UMOV UR15, 0x40000040 ;  /* 0x40000040000f7882 */ /* 0x000fe20000000000 */
        /* <DEDUP_REMOVED lines=16> */
[----:B------:R-:W-:Y:S02]  /*18b0*/  IMAD.MOV.U32 R139, RZ, RZ, RZ ;  /* 0x000000ffff8b7224 */ /* 0x000fe400078e00ff */
[----:B------:R-:W-:Y:S01]  /*18c0*/  IMAD.MOV.U32 R141, RZ, RZ, RZ ;  /* 0x000000ffff8d7224 */ /* 0x000fe200078e00ff */
[----:B------:R-:W-:Y:S01]  /*18d0*/  QGMMA.64x128x32.F32.E4M3.E4M3 R24, gdesc[UR12], R24 ;  /* 0x01e000000c1879f3 */ /* 0x000fe20008700818 */
[----:B------:R-:W-:Y:S02]  /*18e0*/  UIADD3 UR12, UR6, 0x4, URZ ;  /* 0x00000004060c7890 */ /* 0x000fe4000fffe03f */
[----:B------:R-:W-:Y:S01]  /*18f0*/  UIADD3 UR14, UR7, 0x4, URZ ;  /* 0x00000004070e7890 */ /* 0x000fe2000fffe03f */
[----:B------:R-:W-:Y:S01]  /*1900*/  UMOV UR13, 0x40000040 ;  /* 0x40000040000d7882 */ /* 0x000fe20000000000 */
[----:B------:R-:W-:-:S07]  /*1910*/  UMOV UR15, 0x40000040 ;  /* 0x40000040000f7882 */ /* 0x000fce0000000000 */
[----:B------:R-:W-:Y:S01]  /*1920*/  QGMMA.64x128x32.F32.E4M3.E4M3 R24, gdesc[UR12], R24 ;  /* 0x01e000000c1879f3 */ /* 0x000fe20008700818 */
[----:B------:R-:W-:Y:S02]  /*1930*/  UIADD3 UR14, UR7, 0x6, URZ ;  /* 0x00000006070e7890 */ /* 0x000fe4000fffe03f */
[----:B------:R-:W-:Y:S01]  /*1940*/  UIADD3 UR12, UR6, 0x6, URZ ;  /* 0x00000006060c7890 */ /* 0x000fe2000fffe03f */
[----:B------:R-:W-:Y:S01]  /*1950*/  ULDC UR7, c[0x0][0x50c] ;  /* 0x0001430000077ab9 */ /* 0x000fe20000000800 */
[----:B------:R-:W-:Y:S01]  /*1960*/  UMOV UR13, 0x40000040 ;  /* 0x40000040000d7882 */ /* 0x000fe20000000000 */
[----:B------:R-:W-:Y:S01]  /*1970*/  UISETP.NE.AND UP0, UPT, UR7, 0x4, UPT ;  /* 0x000000040700788c */ /* 0x000fe2000bf05270 */
[----:B------:R-:W-:Y:S01]  /*1980*/  UMOV UR15, 0x40000040 ;  /* 0x40000040000f7882 */ /* 0x000fe20000000000 */
[----:B------:R-:W-:Y:S02]  /*1990*/  UMOV UR6, 0x4 ;  /* 0x0000000400067882 */ /* 0x000fe40000000000 */
[----:B------:R-:W-:-:S06]  /*19a0*/  USEL UR7, URZ, 0x1, UP0 ;  /* 0x000000013f077887 */ /* 0x000fcc0008000000 */
[----:B------:R-:W-:Y:S01]  /*19b0*/  ISETP.NE.AND P0, PT, RZ, UR7, PT ;  /* 0x00000007ff007c0c */ /* 0x000fe2000bf05270 */
[----:B------:R-:W-:-:S12]  /*19c0*/  QGMMA.64x128x32.F32.E4M3.E4M3 R24, gdesc[UR12], R24, gsb0 ;  /* 0x01e000000c1879f3 */ /* 0x000fd80008000818 */
[----:B------:R-:W-:Y:S05]  /*19d0*/  @!P0 BRA `(.L_x_18) ;  /* 0x0000000400088947 */ /* 0x000fea0003800000 */
[----:B------:R-:W-:Y:S02]  /*19e0*/  WARPGROUP.DEPBAR.LE gsb0, 0x0 ;  /* 0x00008000000079c5 */ /* 0x000fe40000010000 */
[----:B------:R-:W-:-:S01]  /*19f0*/  FADD R141, RZ, R24 ;  /* 0x00000018ff8d7221 */ /* 0x000fc20000000000 */
[----:B------:R-:W-:Y:S01]  /*1a00*/  FADD R136, RZ, R25 ;  /* 0x00000019ff887221 */ /* 0x000fe20000000000 */
        /* <DEDUP_REMOVED lines=62> */
[----:B------:R-:W-:-:S06]  /*1df0*/  UMOV UR6, URZ ;  /* 0x0000003f00067c82 */ /* 0x000fcc0008000000 */
.L_x_18:
[----:B------:R-:W-:-:S04]  /*1e00*/  UIADD3 UR18, UR5, 0x1, URZ ;  /* 0x0000000105127890 */ /* 0x000fc8000fffe03f */
[----:B------:R-:W-:-:S04]  /*1e10*/  UISETP.NE.AND UP0, UPT, UR18, 0x7, UPT ;  /* 0x000000071200788c */ /* 0x000fc8000bf05270 */
[----:B------:R-:W-:Y:S02]  /*1e20*/  USEL UR8, URZ, 0x1, UP0 ;  /* 0x000000013f087887 */ /* 0x000fe40008000000 */
[----:B------:R-:W-:Y:S02]  /*1e30*/  USEL UR18, UR18, URZ, UP0 ;  /* 0x0000003f12127287 */ /* 0x000fe40008000000 */
[----:B------:R-:W-:-:S06]  /*1e40*/  ULOP3.LUT UR8, UR4, UR8, URZ, 0x3c, !UPT ;  /* 0x0000000804087292 */ /* 0x000fcc000f8e3c3f */
[----:B------:R-:W-:Y:S01]  /*1e50*/  IMAD.U32 R142, RZ, RZ, UR8 ;  /* 0x00000008ff8e7e24 */ /* 0x000fe2000f8e00ff */
[----:B------:R-:W-:-:S06]  /*1e60*/  UMOV UR8, 0x1 ;  /* 0x0000000100087882 */ /* 0x000fcc0000000000 */
.L_x_13:
[----:B------:R-:W-:-:S04]  /*1e70*/  UISETP.LT.AND UP0, UPT, UR9, 0x1, UPT ;  /* 0x000000010900788c */ /* 0x000fc8000bf01270 */
[----:B------:R-:W-:-:S04]  /*1e80*/  USEL UR12, UR9, 0x1, UP0 ;  /* 0x00000001090c7887 */ /* 0x000fc80008000000 */
[----:B------:R-:W-:-:S04]  /*1e90*/  UIADD3 UR12, UR9, -UR12, URZ ;  /* 0x8000000c090c7290 */ /* 0x000fc8000fffe03f */
[----:B------:R-:W-:-:S06]  /*1ea0*/  UISETP.GE.AND UP0, UPT, UR12, 0x1, UPT ;  /* 0x000000010c00788c */ /* 0x000fcc000bf06270 */
[----:B------:R-:W-:-:S13]  /*1eb0*/  PLOP3.LUT P0, PT, PT, PT, UP0, 0x80, 0x0 ;  /* 0x000000000000781c */ /* 0x000fda0003f0f008 */
[----:B------:R-:W-:Y:S05]  /*1ec0*/  @!P0 BRA `(.L_x_19) ;  /* 0x0000000800348947 */ /* 0x000fea0003800000 */
[----:B01----:R-:W-:Y:S01]  /*1ed0*/  IMAD.U32 R10, RZ, RZ, UR12 ;  /* 0x0000000cff0a7e24 */ /* 0x003fe2000f8e00ff */
[----:B------:R-:W-:Y:S01]  /*1ee0*/  UMOV UR19, UR5 ;  /* 0x0000000500137c82 */ /* 0x000fe20008000000 */
[----:B------:R-:W-:-:S05]  /*1ef0*/  ULDC UR20, c[0x0][0x50c] ;  /* 0x0001430000147ab9 */ /* 0x000fca0000000800 */
.L_x_27:
[----:B------:R-:W-:-:S13]  /*1f00*/  ISETP.NE.AND P1, PT, R138, 0x3, PT ;  /* 0x000000038a00780c */ /* 0x000fda0003f25270 */
[----:B01----:R-:W-:Y:S05]  /*1f10*/  @!P1 BRA `(.L_x_20) ;  /* 0x0000000000049947 */ /* 0x003fea0003800000 */
[----:B------:R-:W-:Y:S01]  /*1f20*/  BPT.TRAP 0x1 ;  /* 0x000000040000795c */ /* 0x000fe20000300000 */
.L_x_20:
[----:B------:R-:W0:Y:S01]  /*1f30*/  S2UR UR12, SR_CgaCtaId ;  /* 0x00000000000c79c3 */ /* 0x000e220000008800 */
[----:B------:R-:W-:Y:S01]  /*1f40*/  UMOV UR10, 0x400 ;  /* 0x00000400000a7882 */ /* 0x000fe20000000000 */
[----:B------:R-:W-:Y:S01]  /*1f50*/  SHF.L.U32 R11, R142, 0x1f, RZ ;  /* 0x0000001f8e0b7819 */ /* 0x000fe200000006ff */
[----:B0-----:R-:W-:-:S04]  /*1f60*/  ULEA UR10, UR12, UR10, 0x18 ;  /* 0x0000000a0c0a7291 */ /* 0x001fc8000f8ec03f */
[----:B------:R-:W-:-:S09]  /*1f70*/  ULEA UR12, UR18, UR10, 0x3 ;  /* 0x0000000a120c7291 */ /* 0x000fd2000f8e183f */
[----:B------:R0:W1:Y:S01]  /*1f80*/  SYNCS.PHASECHK.TRANS64.TRYWAIT P0, [UR12], R11 ;  /* 0x0000000bff0075a7 */ /* 0x000062000800014c */
[----:B------:R-:W-:Y:S05]  /*1f90*/  @!P1 BRA `(.L_x_21) ;  /* 0x0000000000049947 */ /* 0x000fea0003800000 */
[----:B------:R-:W-:Y:S01]  /*1fa0*/  BPT.TRAP 0x1 ;  /* 0x000000040000795c */ /* 0x000fe20000300000 */
.L_x_21:
[----:B-1----:R-:W-:Y:S05]  /*1fb0*/  @P0 BRA `(.L_x_22) ;  /* 0x0000000000080947 */ /* 0x002fea0003800000 */
[----:B------:R-:W1:Y:S02]  /*1fc0*/  SYNCS.PHASECHK.TRANS64.TRYWAIT P0, [UR12], R11 ;  /* 0x0000000bff0075a7 */ /* 0x000e64000800014c */
[----:B-1----:R-:W-:Y:S05]  /*1fd0*/  @!P0 BRA `(.L_x_23) ;  /* 0x00000074006c8947 */ /* 0x002fea0003800000 */
.L_x_22:
[----:B------:R-:W-:Y:S01]  /*1fe0*/  UIADD3 UR12, UR10, 0x1c180, URZ ;  /* 0x0001c1800a0c7890 */ /* 0x000fe2000fffe03f */
[----:B------:R-:W-:Y:S01]  /*1ff0*/  WARPGROUP.ARRIVE ;  /* 0x00000000000079c5 */ /* 0x000fe20000000000 */
[----:B------:R-:W-:Y:S02]  /*2000*/  UISETP.NE.AND UP0, UPT, UR7, URZ, UPT ;  /* 0x0000003f0700728c */ /* 0x000fe4000bf05270 */
[----:B------:R-:W-:Y:S02]  /*2010*/  USHF.R.U32.HI UR12, URZ, 0x4, UR12 ;  /* 0x000000043f0c7899 */ /* 0x000fe4000801160c */
[----:B------:R-:W-:Y:S02]  /*2020*/  USEL UR8, UR8, URZ, !UP0 ;  /* 0x0000003f08087287 */ /* 0x000fe4000c000000 */
[----:B------:R-:W-:Y:S02]  /*2030*/  ULOP3.LUT UR12, UR12, 0x3fff, URZ, 0xc0, !UPT ;  /* 0x00003fff0c0c7892 */ /* 0x000fe4000f8ec03f */
[----:B------:R-:W-:-:S02]  /*2040*/  UISETP.NE.U32.AND UP0, UPT, UR8, URZ, UPT ;  /* 0x0000003f0800728c */ /* 0x000fc4000bf05070 */
[----:B------:R-:W-:Y:S02]  /*2050*/  ULOP3.LUT UR7, UR11, 0x10000, URZ, 0xfc, !UPT ;  /* 0x000100000b077892 */ /* 0x000fe4000f8efc3f */
[----:B------:R-:W-:Y:S02]  /*2060*/  ULOP3.LUT UR8, UR12, 0x10000, URZ, 0xfc, !UPT ;  /* 0x000100000c087892 */ /* 0x000fe4000f8efc3f */
[----:B------:R-:W-:Y:S02]  /*2070*/  ULEA UR7, UR18, UR7, 0xa ;  /* 0x0000000712077291 */ /* 0x000fe4000f8e503f */
[----:B------:R-:W-:Y:S01]  /*2080*/  ULEA UR8, UR18, UR8, 0xa ;  /* 0x0000000812087291 */ /* 0x000fe2000f8e503f */
[----:B------:R-:W-:Y:S01]  /*2090*/  UMOV UR13, 0x40000040 ;  /* 0x40000040000d7882 */ /* 0x000fe20000000000 */
[----:B------:R-:W-:Y:S01]  /*20a0*/  UMOV UR15, 0x40000040 ;  /* 0x40000040000f7882 */ /* 0x000fe20000000000 */
[----:B------:R-:W-:Y:S02]  /*20b0*/  UIADD3 UR6, UR6, 0x4, URZ ;  /* 0x0000000406067890 */ /* 0x000fe4000fffe03f */
[----:B------:R-:W-:-:S02]  /*20c0*/  UMOV UR12, UR7 ;  /* 0x00000007000c7c82 */ /* 0x000fc40008000000 */
[----:B------:R-:W-:Y:S02]  /*20d0*/  UMOV UR14, UR8 ;  /* 0x00000008000e7c82 */ /* 0x000fe40008000000 */
[----:B------:R-:W-:Y:S01]  /*20e0*/  QGMMA.64x128x32.F32.E4M3.E4M3 R24, gdesc[UR12], R24, UP0 ;  /* 0x01e000000c1879f3 */ /* 0x000fe2000bf00818 */
[----:B------:R-:W-:Y:S02]  /*20f0*/  UIADD3 UR12, UR7, 0x2, URZ ;  /* 0x00000002070c7890 */ /* 0x000fe4000fffe03f */
[----:B------:R-:W-:Y:S01]  /*2100*/  UIADD3 UR14, UR8, 0x2, URZ ;  /* 0x00000002080e7890 */ /* 0x000fe2000fffe03f */
[----:B------:R-:W-:Y:S01]  /*2110*/  UMOV UR13, 0x40000040 ;  /* 0x40000040000d7882 */ /* 0x000fe20000000000 */
[----:B------:R-:W-:Y:S01]  /*2120*/  UMOV UR15, 0x40000040 ;  /* 0x40000040000f7882 */ /* 0x000fe20000000000 */
[----:B------:R-:W-:-:S06]  /*2130*/  UISETP.NE.AND UP0, UPT, UR6, UR20, UPT ;  /* 0x000000140600728c */ /* 0x000fcc000bf05270 */
        /* <DEDUP_REMOVED lines=8> */
[----:B------:R-:W-:Y:S01]  /*21c0*/  UMOV UR13, 0x40000040 ;  /* 0x40000040000d7882 */ /* 0x000fe20000000000 */
[----:B------:R-:W-:Y:S01]  /*21d0*/  UMOV UR15, 0x40000040 ;  /* 0x40000040000f7882 */ /* 0x000fe20000000000 */
[----:B------:R-:W-:-:S06]  /*21e0*/  USEL UR7, URZ, 0x1, UP0 ;  /* 0x000000013f077887 */ /* 0x000fcc0008000000 */
[----:B------:R-:W-:Y:S01]  /*21f0*/  ISETP.NE.AND P0, PT, RZ, UR7, PT ;  /* 0x00000007ff007c0c */ /* 0x000fe2000bf05270 */
[----:B------:R-:W-:Y:S03]  /*2200*/  QGMMA.64x128x32.F32.E4M3.E4M3 R24, gdesc[UR12], R24, gsb0 ;  /* 0x01e000000c1879f3 */ /* 0x000fe60008000818 */
[----:B------:R-:W-:-:S09]  /*2210*/  WARPGROUP.DEPBAR.LE gsb0, 0x1 ;  /* 0x00008000000079c5 */ /* 0x000fd20000010100 */
[----:B------:R-:W-:Y:S05]  /*2220*/  @!P0 BRA `(.L_x_24) ;  /* 0x0000000400088947 */ /* 0x000fea0003800000 */
[----:B------:R-:W-:Y:S02]  /*2230*/  WARPGROUP.DEPBAR.LE gsb0, 0x0 ;  /* 0x00008000000079c5 */ /* 0x000fe40000010000 */
[----:B------:R-:W-:-:S01]  /*2240*/  FADD R141, R24, R141 ;  /* 0x0000008d188d7221 */ /* 0x000fc20000000000 */
[----:B------:R-:W-:Y:S01]  /*2250*/  FADD R136, R25, R136 ;  /* 0x0000008819887221 */ /* 0x000fe20000000000 */
        /* <DEDUP_REMOVED lines=62> */
[----:B------:R-:W-:-:S06]  /*2640*/  UMOV UR6, URZ ;  /* 0x0000003f00067c82 */ /* 0x000fcc0008000000 */
.L_x_24:
[----:B------:R-:W-:Y:S05]  /*2650*/  @!P1 BRA `(.L_x_25) ;  /* 0x0000000000049947 */ /* 0x000fea0003800000 */
[----:B------:R-:W-:Y:S01]  /*2660*/  BPT.TRAP 0x1 ;  /* 0x000000040000795c */ /* 0x000fe20000300000 */
.L_x_25:
[----:B------:R-:W-:Y:S01]  /*2670*/  ULEA UR8, UR19, UR10, 0x3 ;  /* 0x0000000a13087291 */ /* 0x000fe2000f8e183f */
[----:B------:R-:W-:-:S03]  /*2680*/  ISETP.GT.U32.AND P0, PT, R4, 0x1, PT ;  /* 0x000000010400780c */ /* 0x000fc60003f04070 */
[----:B------:R-:W-:-:S04]  /*2690*/  UIADD3 UR8, UR8, 0x38, URZ ;  /* 0x0000003808087890 */ /* 0x000fc8000fffe03f */
[----:B------:R-:W-:-:S09]  /*26a0*/  UPRMT UR8, URZ, 0x654, UR8 ;  /* 0x000006543f087896 */ /* 0x000fd20008000008 */
[----:B------:R-:W-:Y:S01]  /*26b0*/  SYNCS.ARRIVE.TRANS64.RED.A1T0 RZ, [UR8], RZ ;  /* 0x000000ffffff79a7 */ /* 0x000fe20008100408 */
[----:B------:R-:W-:Y:S05]  /*26c0*/  @P0 BRA `(.L_x_26) ;  /* 0x0000000000040947 */ /* 0x000fea0003800000 */
[----:B------:R-:W-:Y:S01]  /*26d0*/  BPT.TRAP 0x1 ;  /* 0x000000040000795c */ /* 0x000fe20000300000 */
.L_x_26:
[----:B------:R-:W-:Y:S01]  /*26e0*/  UIADD3 UR18, UR18, 0x1, URZ ;  /* 0x0000000112127890 */ /* 0x000fe2000fffe03f */
[C---:B------:R-:W-:Y:S01]  /*26f0*/  ISETP.GT.AND P0, PT, R10.reuse, 0x1, PT ;  /* 0x000000010a00780c */ /* 0x040fe20003f04270 */
[----:B------:R-:W-:Y:S01]  /*2700*/  UIADD3 UR19, UR19, 0x1, URZ ;  /* 0x0000000113137890 */ /* 0x000fe2000fffe03f */
[----:B------:R-:W-:Y:S01]  /*2710*/  VIADD R10, R10, 0xffffffff ;  /* 0xffffffff0a0a7836 */ /* 0x000fe20000000000 */
[----:B------:R-:W-:Y:S02]  /*2720*/  UISETP.NE.AND UP0, UPT, UR18, 0x7, UPT ;  /* 0x000000071200788c */ /* 0x000fe4000bf05270 */
[----:B------:R-:W-:Y:S02]  /*2730*/  UISETP.NE.AND UP1, UPT, UR19, 0x7, UPT ;  /* 0x000000071300788c */ /* 0x000fe4000bf25270 */
[----:B------:R-:W-:Y:S02]  /*2740*/  USEL UR8, URZ, 0x1, UP0 ;  /* 0x000000013f087887 */ /* 0x000fe40008000000 */
[----:B------:R-:W-:-:S02]  /*2750*/  USEL UR18, UR18, URZ, UP0 ;  /* 0x0000003f12127287 */ /* 0x000fc40008000000 */
[----:B------:R-:W-:Y:S02]  /*2760*/  USEL UR19, UR19, URZ, UP1 ;  /* 0x0000003f13137287 */ /* 0x000fe40008800000 */
[----:B------:R-:W-:Y:S01]  /*2770*/  LOP3.LUT R142, R142, UR8, RZ, 0x3c, !PT ;  /* 0x000000088e8e7c12 */ /* 0x000fe2000f8e3cff */
[----:B------:R-:W-:Y:S01]  /*2780*/  UMOV UR8, 0x1 ;  /* 0x0000000100087882 */ /* 0x000fe20000000000 */
[----:B------:R-:W-:Y:S08]  /*2790*/  @P0 BRA `(.L_x_27) ;  /* 0xfffffff400d80947 */ /* 0x000ff0000383ffff */
.L_x_19:
[----:B------:R-:W-:Y:S01]  /*27a0*/  UISETP.NE.AND UP0, UPT, UR6, URZ, UPT ;  /* 0x0000003f0600728c */ /* 0x000fe2000bf05270 */
[----:B01----:R-:W0:Y:S03]  /*27b0*/  LDC R10, c[0x0][0x28c] ;  /* 0x0000a300ff0a7b82 */ /* 0x003e260000000800 */
[----:B------:R-:W-:-:S06]  /*27c0*/  USEL UR6, URZ, 0x1, !UP0 ;  /* 0x000000013f067887 */ /* 0x000fcc000c000000 */
[----:B------:R-:W-:Y:S02]  /*27d0*/  ISETP.NE.AND P0, PT, RZ, UR6, PT ;  /* 0x00000006ff007c0c */ /* 0x000fe4000bf05270 */
[----:B0-----:R-:W-:-:S11]  /*27e0*/  ISETP.GE.AND P1, PT, R10, 0x1, PT ;  /* 0x000000010a00780c */ /* 0x001fd60003f26270 */
[----:B------:R-:W-:Y:S05]  /*27f0*/  @!P0 BRA `(.L_x_28) ;  /* 0x0000000400048947 */ /* 0x000fea0003800000 */
[----:B------:R-:W-:Y:S02]  /*2800*/  WARPGROUP.DEPBAR.LE gsb0, 0x0 ;  /* 0x00008000000079c5 */ /* 0x000fe40000010000 */
[----:B------:R-:W-:Y:S01]  /*2810*/  FADD R141, R24, R141 ;  /* 0x0000008d188d7221 */ /* 0x000fe20000000000 */
        /* <DEDUP_REMOVED lines=62> */
[----:B------:R-:W-:-:S07]  /*2c00*/  FADD R14, R14, R87 ;  /* 0x000000570e0e7221 */ /* 0x000fce0000000000 */
.L_x_28:
[----:B------:R-:W-:Y:S02]  /*2c10*/  WARPGROUP.DEPBAR.LE gsb0, 0x0 ;  /* 0x00008000000079c5 */ /* 0x000fe40000010000 */
[----:B------:R-:W-:Y:S05]  /*2c20*/  @!P1 BRA `(.L_x_29) ;  /* 0x0000000000489947 */ /* 0x000fea0003800000 */
[----:B------:R-:W-:-:S13]  /*2c30*/  ISETP.NE.AND P0, PT, R138, 0x3, PT ;  /* 0x000000038a00780c */ /* 0x000fda0003f05270 */
[----:B------:R-:W-:Y:S05]  /*2c40*/  @!P0 BRA `(.L_x_30) ;  /* 0x0000000000048947 */ /* 0x000fea0003800000 */
[----:B------:R-:W-:Y:S01]  /*2c50*/  BPT.TRAP 0x1 ;  /* 0x000000040000795c */ /* 0x000fe20000300000 */
.L_x_30:
[----:B------:R-:W-:Y:S01]  /*2c60*/  UISETP.LT.AND UP0, UPT, UR9, 0x1, UPT ;  /* 0x000000010900788c */ /* 0x000fe2000bf01270 */
[----:B------:R-:W-:-:S03]  /*2c70*/  ISETP.GT.U32.AND P0, PT, R4, 0x1, PT ;  /* 0x000000010400780c */ /* 0x000fc60003f04070 */
[----:B------:R-:W-:-:S04]  /*2c80*/  USEL UR8, UR9, 0x1, UP0 ;  /* 0x0000000109087887 */ /* 0x000fc80008000000 */
[----:B------:R-:W-:-:S04]  /*2c90*/  UIADD3 UR8, UR5, UR9, -UR8 ;  /* 0x0000000905087290 */ /* 0x000fc8000fffe808 */
[----:B------:R-:W-:-:S04]  /*2ca0*/  UIMAD.WIDE.U32 UR6, UR8, 0x24924925, URZ ;  /* 0x24924925080678a5 */ /* 0x000fc8000f8e003f */
[----:B------:R-:W-:-:S04]  /*2cb0*/  UIADD3 UR6, UR8, -UR7, URZ ;  /* 0x8000000708067290 */ /* 0x000fc8000fffe03f */
[----:B------:R-:W-:-:S04]  /*2cc0*/  ULEA.HI UR6, UR6, UR7, URZ, 0x1f ;  /* 0x0000000706067291 */ /* 0x000fc8000f8ff83f */
[----:B------:R-:W-:-:S04]  /*2cd0*/  USHF.R.U32.HI UR6, URZ, 0x2, UR6 ;  /* 0x000000023f067899 */ /* 0x000fc80008011606 */
[----:B------:R-:W-:-:S04]  /*2ce0*/  UIMAD UR6, UR6, -0x7, UR8 ;  /* 0xfffffff9060678a4 */ /* 0x000fc8000f8e0208 */
[----:B------:R-:W-:-:S04]  /*2cf0*/  ULEA UR6, UR6, UR10, 0x3 ;  /* 0x0000000a06067291 */ /* 0x000fc8000f8e183f */
[----:B------:R-:W-:-:S04]  /*2d00*/  UIADD3 UR6, UR6, 0x38, URZ ;  /* 0x0000003806067890 */ /* 0x000fc8000fffe03f */
[----:B------:R-:W-:-:S09]  /*2d10*/  UPRMT UR6, URZ, 0x654, UR6 ;  /* 0x000006543f067896 */ /* 0x000fd20008000006 */
[----:B------:R-:W-:Y:S01]  /*2d20*/  SYNCS.ARRIVE.TRANS64.RED.A1T0 RZ, [UR6], RZ ;  /* 0x000000ffffff79a7 */ /* 0x000fe20008100406 */
[----:B------:R-:W-:Y:S05]  /*2d30*/  @P0 BRA `(.L_x_29) ;  /* 0x0000000000040947 */ /* 0x000fea0003800000 */
[----:B------:R-:W-:Y:S01]  /*2d40*/  BPT.TRAP 0x1 ;  /* 0x000000040000795c */ /* 0x000fe20000300000 */
.L_x_29:
[----:B------:R-:W0:Y:S01]  /*2d50*/  LDC R26, c[0x0][0x288] ;  /* 0x0000a200ff1a7b82 */ /* 0x000e220000000800 */
[--C-:B------:R-:W-:Y:S01]  /*2d60*/  SHF.R.U32.HI R10, RZ, 0x2, R0.reuse ;  /* 0x00000002ff0a7819 */ /* 0x100fe20000011600 */
[----:B------:R-:W-:Y:S01]  /*2d70*/  UIADD3 UR8, UR9, UR5, URZ ;  /* 0x0000000509087290 */ /* 0x000fe2000fffe03f */
[----:B------:R-:W-:Y:S01]  /*2d80*/  SHF.R.U32.HI R25, RZ, 0x7, R0 ;  /* 0x00000007ff197819 */ /* 0x000fe20000011600 */
[----:B------:R-:W-:Y:S01]  /*2d90*/  IMAD.SHL.U32 R29, R7, 0x80, RZ ;  /* 0x00000080071d7824 */ /* 0x000fe200078e00ff */
[----:B------:R-:W-:Y:S01]  /*2da0*/  LOP3.LUT R11, R10, 0x7, RZ, 0xc0, !PT ;  /* 0x000000070a0b7812 */ /* 0x000fe200078ec0ff */
[----:B------:R-:W-:Y:S01]  /*2db0*/  UISETP.GT.U32.AND UP0, UPT, UR8, 0x6, UPT ;  /* 0x000000060800788c */ /* 0x000fe2000bf04070 */
[----:B------:R-:W-:Y:S01]  /*2dc0*/  LOP3.LUT R24, R0, 0x60, RZ, 0xc0, !PT ;  /* 0x0000006000187812 */ /* 0x000fe200078ec0ff */
[----:B------:R-:W-:Y:S01]  /*2dd0*/  UIMAD.WIDE.U32 UR6, UR8, 0x24924925, URZ ;  /* 0x24924925080678a5 */ /* 0x000fe2000f8e003f */
[----:B------:R-:W-:Y:S01]  /*2de0*/  LOP3.LUT R10, R25, 0x1, RZ, 0xc0, !PT ;  /* 0x00000001190a7812 */ /* 0x000fe200078ec0ff */
[----:B------:R-:W-:Y:S01]  /*2df0*/  IMAD.SHL.U32 R31, R6, 0x80, RZ ;  /* 0x00000080061f7824 */ /* 0x000fe200078e00ff */
[----:B------:R-:W-:Y:S01]  /*2e00*/  SHF.R.U32.HI R28, RZ, 0x1, R24 ;  /* 0x00000001ff1c7819 */ /* 0x000fe20000011618 */
[----:B------:R-:W-:Y:S01]  /*2e10*/  ULDC UR12, c[0x0][0x284] ;  /* 0x0000a100000c7ab9 */ /* 0x000fe20000000800 */
[----:B------:R-:W-:Y:S01]  /*2e20*/  UISETP.LT.U32.AND UP0, UPT, UR9, 0x7, UP0 ;  /* 0x000000070900788c */ /* 0x000fe20008701070 */
[----:B------:R-:W-:Y:S01]  /*2e30*/  IMAD.SHL.U32 R24, R10, 0x40, RZ ;  /* 0x000000400a187824 */ /* 0x000fe200078e00ff */
[----:B------:R-:W-:Y:S01]  /*2e40*/  IADD3 R25, RZ, -R28, -R11 ;  /* 0x8000001cff197210 */ /* 0x000fe20007ffe80b */
[----:B------:R-:W-:Y:S01]  /*2e50*/  UIADD3 UR5, UR8, -UR7, URZ ;  /* 0x8000000708057290 */ /* 0x000fe2000fffe03f */
[----:B------:R-:W-:Y:S01]  /*2e60*/  SHF.R.S32.HI R34, RZ, 0x1f, R5 ;  /* 0x0000001fff227819 */ /* 0x000fe20000011405 */
[----:B------:R-:W-:Y:S01]  /*2e70*/  UISETP.GE.U32.AND UP1, UPT, UR9, 0x7, UPT ;  /* 0x000000070900788c */ /* 0x000fe2000bf26070 */
[----:B------:R-:W-:Y:S01]  /*2e80*/  LOP3.LUT R11, R24, 0x40, R11, 0xe2, !PT ;  /* 0x00000040180b7812 */ /* 0x000fe200078ee20b */
[----:B------:R-:W-:Y:S01]  /*2e90*/  IMAD.SHL.U32 R24, R0, 0x2, RZ ;  /* 0x0000000200187824 */ /* 0x000fe200078e00ff */
[----:B------:R-:W-:Y:S01]  /*2ea0*/  USEL UR6, URZ, 0x1, !UP0 ;  /* 0x000000013f067887 */ /* 0x000fe2000c000000 */
[----:B------:R-:W-:Y:S01]  /*2eb0*/  IMAD R30, R10, -0x40, R25 ;  /* 0xffffffc00a1e7824 */ /* 0x000fe200078e0219 */
[----:B------:R-:W-:Y:S01]  /*2ec0*/  LOP3.LUT R10, R0, 0x3, RZ, 0xc0, !PT ;  /* 0x00000003000a7812 */ /* 0x000fe200078ec0ff */
[----:B------:R-:W-:Y:S01]  /*2ed0*/  ULEA.HI UR5, UR5, UR7, URZ, 0x1f ;  /* 0x0000000705057291 */ /* 0x000fe2000f8ff83f */
[C---:B0-----:R-:W-:Y:S01]  /*2ee0*/  ISETP.GE.AND P0, PT, R29.reuse, R26, PT ;  /* 0x0000001a1d00720c */ /* 0x041fe20003f06270 */
[----:B------:R-:W-:Y:S01]  /*2ef0*/  ULDC.64 UR10, c[0x0][0x5d0] ;  /* 0x00017400000a7ab9 */ /* 0x000fe20000000a00 */
[----:B------:R-:W-:Y:S01]  /*2f00*/  LOP3.LUT R24, R29, 0x6, R24, 0xf8, !PT ;  /* 0x000000061d187812 */ /* 0x000fe200078ef818 */
[----:B------:R-:W-:Y:S01]  /*2f10*/  IMAD R32, R34, UR10, RZ ;  /* 0x0000000a22207c24 */ /* 0x000fe2000f8e02ff */
[C---:B------:R-:W-:Y:S01]  /*2f20*/  ISETP.GE.OR P0, PT, R31.reuse, UR12, P0 ;  /* 0x0000000c1f007c0c */ /* 0x040fe20008706670 */
[----:B------:R-:W-:Y:S01]  /*2f30*/  ULOP3.LUT UR4, UR4, UR6, URZ, 0x3c, !UPT ;  /* 0x0000000604047292 */ /* 0x000fe2000f8e3c3f */
[----:B------:R-:W-:Y:S01]  /*2f40*/  SHF.R.S32.HI R25, RZ, 0x1f, R24 ;  /* 0x0000001fff197819 */ /* 0x000fe20000011418 */
[----:B------:R-:W-:Y:S01]  /*2f50*/  USHF.R.U32.HI UR5, URZ, 0x2, UR5 ;  /* 0x000000023f057899 */ /* 0x000fe20008011605 */
[----:B------:R-:W-:Y:S01]  /*2f60*/  IMAD R10, R10, -0x2, R26 ;  /* 0xfffffffe0a0a7824 */ /* 0x000fe200078e021a */
[----:B------:R-:W-:Y:S01]  /*2f70*/  IADD3 R36, -R31, UR12, R30 ;  /* 0x0000000c1f247c10 */ /* 0x000fe2000fffe11e */
[----:B------:R-:W-:Y:S01]  /*2f80*/  IMAD.WIDE R26, R6, 0x80, RZ ;  /* 0x00000080061a7825 */ /* 0x000fe200078e02ff */
[----:B------:R-:W-:-:S02]  /*2f90*/  @UP1 ULOP3.LUT UR4, UR4, 0x1, UR5, 0x78, !UPT ;  /* 0x0000000104041892 */ /* 0x000fc4000f8e7805 */
[----:B------:R-:W-:Y:S01]  /*2fa0*/  UIMAD UR5, UR5, -0x7, UR8 ;  /* 0xfffffff9050578a4 */ /* 0x000fe2000f8e0208 */
[C---:B------:R-:W-:Y:S01]  /*2fb0*/  IMAD R33, R5.reuse, UR11, R32 ;  /* 0x0000000b05217c24 */ /* 0x040fe2000f8e0220 */
[----:B------:R-:W-:Y:S01]  /*2fc0*/  LOP3.LUT R35, R26, R11, R28, 0xfe, !PT ;  /* 0x0000000b1a237212 */ /* 0x000fe200078efe1c */
[----:B------:R-:W-:-:S04]  /*2fd0*/  IMAD.WIDE.U32 R6, R5, UR10, R24 ;  /* 0x0000000a05067c25 */ /* 0x000fc8000f8e0018 */
[----:B------:R-:W-:Y:S02]  /*2fe0*/  IMAD.IADD R7, R7, 0x1, R33 ;  /* 0x0000000107077824 */ /* 0x000fe400078e0221 */
[----:B------:R-:W-:Y:S02]  /*2ff0*/  IMAD.IADD R29, R10, 0x1, -R29 ;  /* 0x000000010a1d7824 */ /* 0x000fe400078e0a1d */
[----:B------:R-:W-:Y:S01]  /*3000*/  IMAD.MOV.U32 R28, RZ, RZ, -0x1 ;  /* 0xffffffffff1c7424 */ /* 0x000fe200078e00ff */
[----:B------:R-:W-:Y:S06]  /*3010*/  @P0 BRA `(.L_x_31) ;  /* 0x0000004400a40947 */ /* 0x000fec0003800000 */
[----:B------:R-:W0:Y:S01]  /*3020*/  LDC.64 R32, c[0x0][0x5c8] ;  /* 0x00017200ff207b82 */ /* 0x000e220000000a00 */
[----:B------:R-:W-:Y:S01]  /*3030*/  ULDC.64 UR6, c[0x0][0x5c0] ;  /* 0x0001700000067ab9 */ /* 0x000fe20000000a00 */
[----:B------:R-:W-:Y:S01]  /*3040*/  BSSY B0, `(.L_x_31) ;  /* 0x0000466000007945 */ /* 0x000fe20003800000 */
[-C--:B0-----:R-:W-:Y:S02]  /*3050*/  IMAD R10, R27, R32.reuse, RZ ;  /* 0x000000201b0a7224 */ /* 0x081fe400078e02ff */
[----:B------:R-:W-:-:S04]  /*3060*/  IMAD.WIDE.U32 R6, R35, R32, R6 ;  /* 0x0000002023067225 */ /* 0x000fc800078e0006 */
[----:B------:R-:W-:Y:S01]  /*3070*/  IMAD R31, R35, R33, R10 ;  /* 0x00000021231f7224 */ /* 0x000fe200078e020a */
[----:B------:R-:W-:Y:S02]  /*3080*/  LEA R11, P0, R32, R6, 0x3 ;  /* 0x00000006200b7211 */ /* 0x000fe400078018ff */
[----:B------:R-:W-:Y:S01]  /*3090*/  IADD3 R10, P1, R6, UR6, RZ ;  /* 0x00000006060a7c10 */ /* 0x000fe2000ff3e0ff */
[----:B------:R-:W-:Y:S01]  /*30a0*/  IMAD.IADD R31, R7, 0x1, R31 ;  /* 0x00000001071f7824 */ /* 0x000fe200078e021f */
[----:B------:R-:W-:-:S04]  /*30b0*/  IADD3 R6, P3, R11, UR6, RZ ;  /* 0x000000060b067c10 */ /* 0x000fc8000ff7e0ff */
[----:B------:R-:W-:Y:S02]  /*30c0*/  LEA.HI.X R7, R32, R31, R33, 0x3, P0 ;  /* 0x0000001f20077211 */ /* 0x000fe400000f1c21 */
[----:B---3-5:R-:W-:Y:S02]  /*30d0*/  FSETP.NEU.AND P0, PT, R9, RZ, PT ;  /* 0x000000ff0900720b */ /* 0x028fe40003f0d000 */
[----:B------:R-:W-:Y:S02]  /*30e0*/  IADD3.X R11, R31, UR7, RZ, P1, !PT ;  /* 0x000000071f0b7c10 */ /* 0x000fe40008ffe4ff */
[----:B------:R-:W-:-:S09]  /*30f0*/  IADD3.X R7, R7, UR7, RZ, P3, !PT ;  /* 0x0000000707077c10 */ /* 0x000fd20009ffe4ff */
[----:B------:R-:W-:Y:S05]  /*3100*/  @!P0 BRA `(.L_x_32) ;  /* 0x00000034005c8947 */ /* 0x000fea0003800000 */
[----:B------:R-:W-:Y:S01]  /*3110*/  ULDC.64 UR6, c[0x0][0x5b8] ;  /* 0x00016e0000067ab9 */ /* 0x000fe20000000a00 */
[----:B------:R-:W-:Y:S01]  /*3120*/  ISETP.GE.AND P0, PT, R36, 0x1, PT ;  /* 0x000000012400780c */ /* 0x000fe20003f06270 */
[----:B------:R-:W-:Y:S01]  /*3130*/  IMAD R32, R34, UR6, RZ ;  /* 0x0000000622207c24 */ /* 0x000fe2000f8e02ff */
[----:B------:R-:W-:Y:S01]  /*3140*/  ULDC.64 UR10, c[0x0][0x5a8] ;  /* 0x00016a00000a7ab9 */ /* 0x000fe20000000a00 */
[----:B------:R-:W-:Y:S01]  /*3150*/  IMAD.WIDE.U32 R30, R5, UR6, R24 ;  /* 0x00000006051e7c25 */ /* 0x000fe2000f8e0018 */
[----:B------:R-:W-:Y:S01]  /*3160*/  ISETP.LT.OR P4, PT, R29, 0x1, !P0 ;  /* 0x000000011d00780c */ /* 0x000fe20004781670 */
[----:B------:R-:W-:Y:S02]  /*3170*/  BSSY B1, `(.L_x_33) ;  /* 0x000000c000017945 */ /* 0x000fe40003800000 */
[----:B------:R-:W-:Y:S01]  /*3180*/  IMAD R5, R5, UR7, R32 ;  /* 0x0000000705057c24 */ /* 0x000fe2000f8e0220 */
[----:B------:R-:W-:-:S03]  /*3190*/  ULDC.64 UR6, c[0x0][0x5b0] ;  /* 0x00016c0000067ab9 */ /* 0x000fc60000000a00 */
[----:B------:R-:W-:Y:S02]  /*31a0*/  IMAD.IADD R31, R31, 0x1, R5 ;  /* 0x000000011f1f7824 */ /* 0x000fe400078e0205 */
[----:B------:R-:W-:Y:S02]  /*31b0*/  IMAD R5, R27, UR6, RZ ;  /* 0x000000061b057c24 */ /* 0x000fe4000f8e02ff */
[----:B------:R-:W-:-:S04]  /*31c0*/  IMAD.WIDE.U32 R24, R35, UR6, R30 ;  /* 0x0000000623187c25 */ /* 0x000fc8000f8e001e */
[----:B------:R-:W-:Y:S01]  /*31d0*/  IMAD R5, R35, UR7, R5 ;  /* 0x0000000723057c24 */ /* 0x000fe2000f8e0205 */
[----:B------:R-:W-:-:S04]  /*31e0*/  IADD3 R24, P1, R24, UR10, RZ ;  /* 0x0000000a18187c10 */ /* 0x000fc8000ff3e0ff */
[--C-:B------:R-:W-:Y:S02]  /*31f0*/  IADD3.X R25, R25, UR11, R5.reuse, P1, !PT ;  /* 0x0000000b19197c10 */ /* 0x100fe40008ffe405 */
[----:B------:R-:W-:Y:S01]  /*3200*/  PRMT R5, RZ, 0x7610, R5 ;  /* 0x00007610ff057816 */ /* 0x000fe20000000005 */
[----:B------:R-:W-:Y:S06]  /*3210*/  @P4 BRA `(.L_x_34) ;  /* 0x0000000000044947 */ /* 0x000fec0003800000 */
[----:B------:R0:W5:Y:S02]  /*3220*/  LDG.E.U8 R5, desc[UR16][R24.64] ;  /* 0x0000001018057981 */ /* 0x000164000c1e1100 */
.L_x_34:
[----:B------:R-:W-:Y:S05]  /*3230*/  BSYNC B1 ;  /* 0x0000000000017941 */ /* 0x000fea0003800000 */
.L_x_33:
[----:B-----5:R-:W-:Y:S01]  /*3240*/  LOP3.LUT R5, R5, 0xff, RZ, 0xc0, !PT ;  /* 0x000000ff05057812 */ /* 0x020fe200078ec0ff */
[----:B------:R-:W-:Y:S01]  /*3250*/  BSSY B1, `(.L_x_35) ;  /* 0x000000b000017945 */ /* 0x000fe20003800000 */
[----:B------:R-:W-:Y:S02]  /*3260*/  ISETP.LT.OR P3, PT, R29, 0x2, !P0 ;  /* 0x000000021d00780c */ /* 0x000fe40004761670 */
[----:B------:R-:W-:-:S05]  /*3270*/  F2FP.F16.E4M3.UNPACK_B R5, R5 ;  /* 0x00000005ff05723e */ /* 0x000fca00020006ff */
[----:B------:R-:W-:Y:S01]  /*3280*/  HADD2.F32 R32, -RZ, R5.H0_H0 ;  /* 0x20000005ff207230 */ /* 0x000fe20000004100 */
[----:B------:R-:W-:-:S04]  /*3290*/  PRMT R5, RZ, 0x7610, R5 ;  /* 0x00007610ff057816 */ /* 0x000fc80000000005 */
[----:B------:R-:W-:-:S04]  /*32a0*/  FMUL R32, R32, R9 ;  /* 0x0000000920207220 */ /* 0x000fc80000400000 */
[----:B--2---:R-:W-:-:S05]  /*32b0*/  FFMA R32, R141, R8, R32 ;  /* 0x000000088d207223 */ /* 0x004fca0000000020 */
[----:B------:R-:W-:-:S05]  /*32c0*/  F2FP.SATFINITE.E4M3.F32.PACK_AB_MERGE_C R33, RZ, R32, RZ ;  /* 0x00000020ff21723e */ /* 0x000fca00048070ff */
[----:B------:R1:W-:Y:S01]  /*32d0*/  @!P4 STG.E.U8 desc[UR16][R10.64], R33 ;  /* 0x000000210a00c986 */ /* 0x0003e2000c101110 */
[----:B------:R-:W-:Y:S05]  /*32e0*/  @P3 BRA `(.L_x_36) ;  /* 0x0000000000043947 */ /* 0x000fea0003800000 */
[----:B------:R2:W5:Y:S02]  /*32f0*/  LDG.E.U8 R5, desc[UR16][R24.64+0x1] ;  /* 0x0000011018057981 */ /* 0x000564000c1e1100 */
.L_x_36:
[----:B------:R-:W-:Y:S05]  /*3300*/  BSYNC B1 ;  /* 0x0000000000017941 */ /* 0x000fea0003800000 */
.L_x_35:
[----:B-----5:R-:W-:Y:S01]  /*3310*/  LOP3.LUT R5, R5, 0xff, RZ, 0xc0, !PT ;  /* 0x000000ff05057812 */ /* 0x020fe200078ec0ff */
[----:B------:R-:W-:Y:S01]  /*3320*/  BSSY B1, `(.L_x_37) ;  /* 0x0000013000017945 */ /* 0x000fe20003800000 */
[----:B-1----:R-:W-:Y:S02]  /*3330*/  IADD3 R33, P1, R35, 0x8, RZ ;  /* 0x0000000823217810 */ /* 0x002fe40007f3e0ff */
[----:B------:R-:W-:-:S03]  /*3340*/  F2FP.F16.E4M3.UNPACK_B R5, R5 ;  /* 0x00000005ff05723e */ /* 0x000fc600020006ff */
[----:B------:R-:W-:Y:S01]  /*3350*/  IMAD.X R27, RZ, RZ, R27, P1 ;  /* 0x000000ffff1b7224 */ /* 0x000fe200008e061b */
[----:B------:R-:W-:Y:S01]  /*3360*/  ISETP.GE.AND P1, PT, R36, 0x9, PT ;  /* 0x000000092400780c */ /* 0x000fe20003f26270 */
[----:B------:R-:W-:Y:S02]  /*3370*/  HADD2.F32 R26, -RZ, R5.H0_H0 ;  /* 0x20000005ff1a7230 */ /* 0x000fe40000004100 */
[----:B------:R-:W-:Y:S01]  /*3380*/  IMAD.WIDE.U32 R30, R33, UR6, R30 ;  /* 0x00000006211e7c25 */ /* 0x000fe2000f8e001e */
[----:B------:R-:W-:-:S03]  /*3390*/  ISETP.LT.OR P5, PT, R29, 0x1, !P1 ;  /* 0x000000011d00780c */ /* 0x000fc60004fa1670 */
[----:B------:R-:W-:Y:S01]  /*33a0*/  FMUL R5, R26, R9 ;  /* 0x000000091a057220 */ /* 0x000fe20000400000 */
[----:B------:R-:W-:-:S03]  /*33b0*/  IMAD R26, R27, UR6, RZ ;  /* 0x000000061b1a7c24 */ /* 0x000fc6000f8e02ff */
[----:B------:R-:W-:Y:S01]  /*33c0*/  FFMA R5, R136, R8, R5 ;  /* 0x0000000888057223 */ /* 0x000fe20000000005 */
[----:B------:R-:W-:Y:S01]  /*33d0*/  IMAD R33, R33, UR7, R26 ;  /* 0x0000000721217c24 */ /* 0x000fe2000f8e021a */
[----:B------:R-:W-:-:S03]  /*33e0*/  IADD3 R26, P4, R30, UR10, RZ ;  /* 0x0000000a1e1a7c10 */ /* 0x000fc6000ff9e0ff */
[----:B------:R-:W-:Y:S02]  /*33f0*/  F2FP.SATFINITE.E4M3.F32.PACK_AB_MERGE_C R35, RZ, R5, RZ ;  /* 0x00000005ff23723e */ /* 0x000fe400048070ff */
[----:B------:R-:W-:Y:S02]  /*3400*/  IADD3.X R27, R31, UR11, R33, P4, !PT ;  /* 0x0000000b1f1b7c10 */ /* 0x000fe4000a7fe421 */
[----:B------:R-:W-:Y:S01]  /*3410*/  PRMT R5, RZ, 0x7610, R5 ;  /* 0x00007610ff057816 */ /* 0x000fe20000000005 */
[----:B------:R1:W-:Y:S01]  /*3420*/  @!P3 STG.E.U8 desc[UR16][R10.64+0x1], R35 ;  /* 0x000001230a00b986 */ /* 0x0003e2000c101110 */
[----:B------:R-:W-:Y:S05]  /*3430*/  @P5 BRA `(.L_x_38) ;  /* 0x0000000000045947 */ /* 0x000fea0003800000 */
[----:B------:R3:W5:Y:S02]  /*3440*/  LDG.E.U8 R5, desc[UR16][R26.64] ;  /* 0x000000101a057981 */ /* 0x000764000c1e1100 */
.L_x_38:
[----:B------:R-:W-:Y:S05]  /*3450*/  BSYNC B1 ;  /* 0x0000000000017941 */ /* 0x000fea0003800000 */
.L_x_37:
[----:B-----5:R-:W-:Y:S01]  /*3460*/  LOP3.LUT R5, R5, 0xff, RZ, 0xc0, !PT ;  /* 0x000000ff05057812 */ /* 0x020fe200078ec0ff */
[----:B------:R-:W-:Y:S01]  /*3470*/  BSSY B1, `(.L_x_39) ;  /* 0x000000b000017945 */ /* 0x000fe20003800000 */
[----:B------:R-:W-:Y:S02]  /*3480*/  ISETP.LT.OR P3, PT, R29, 0x2, !P1 ;  /* 0x000000021d00780c */ /* 0x000fe40004f61670 */
[----:B------:R-:W-:-:S05]  /*3490*/  F2FP.F16.E4M3.UNPACK_B R5, R5 ;  /* 0x00000005ff05723e */ /* 0x000fca00020006ff */
[----:B------:R-:W-:Y:S01]  /*34a0*/  HADD2.F32 R30, -RZ, R5.H0_H0 ;  /* 0x20000005ff1e7230 */ /* 0x000fe20000004100 */
[----:B------:R-:W-:-:S04]  /*34b0*/  PRMT R5, RZ, 0x7610, R5 ;  /* 0x00007610ff057816 */ /* 0x000fc80000000005 */
[----:B------:R-:W-:-:S04]  /*34c0*/  FMUL R30, R30, R9 ;  /* 0x000000091e1e7220 */ /* 0x000fc80000400000 */
[----:B------:R-:W-:-:S05]  /*34d0*/  FFMA R30, R139, R8, R30 ;  /* 0x000000088b1e7223 */ /* 0x000fca000000001e */
[----:B------:R-:W-:-:S05]  /*34e0*/  F2FP.SATFINITE.E4M3.F32.PACK_AB_MERGE_C R31, RZ, R30, RZ ;  /* 0x0000001eff1f723e */ /* 0x000fca00048070ff */
[----:B------:R4:W-:Y:S01]  /*34f0*/  @!P5 STG.E.U8 desc[UR16][R6.64], R31 ;  /* 0x0000001f0600d986 */ /* 0x0009e2000c101110 */
[----:B------:R-:W-:Y:S05]  /*3500*/  @P3 BRA `(.L_x_40) ;  /* 0x0000000000043947 */ /* 0x000fea0003800000 */
[----:B------:R0:W5:Y:S02]  /*3510*/  LDG.E.U8 R5, desc[UR16][R26.64+0x1] ;  /* 0x000001101a057981 */ /* 0x000164000c1e1100 */
.L_x_40:
[----:B------:R-:W-:Y:S05]  /*3520*/  BSYNC B1 ;  /* 0x0000000000017941 */ /* 0x000fea0003800000 */
.L_x_39:
[----:B-----5:R-:W-:Y:S01]  /*3530*/  LOP3.LUT R5, R5, 0xff, RZ, 0xc0, !PT ;  /* 0x000000ff05057812 */ /* 0x020fe200078ec0ff */
[----:B------:R-:W-:Y:S01]  /*3540*/  BSSY B1, `(.L_x_41) ;  /* 0x000000b000017945 */ /* 0x000fe20003800000 */
[----:B------:R-:W-:Y:S02]  /*3550*/  ISETP.LT.OR P4, PT, R29, 0x9, !P0 ;  /* 0x000000091d00780c */ /* 0x000fe40004781670 */
[----:B------:R-:W-:-:S05]  /*3560*/  F2FP.F16.E4M3.UNPACK_B R5, R5 ;  /* 0x00000005ff05723e */ /* 0x000fca00020006ff */
[----:B------:R-:W-:-:S05]  /*3570*/  HADD2.F32 R30, -RZ, R5.H0_H0 ;  /* 0x20000005ff1e7230 */ /* 0x000fca0000004100 */
[----:B------:R-:W-:-:S04]  /*3580*/  FMUL R5, R30, R9 ;  /* 0x000000091e057220 */ /* 0x000fc80000400000 */
[----:B------:R-:W-:-:S05]  /*3590*/  FFMA R5, R134, R8, R5 ;  /* 0x0000000886057223 */ /* 0x000fca0000000005 */
[----:B----4-:R-:W-:Y:S02]  /*35a0*/  F2FP.SATFINITE.E4M3.F32.PACK_AB_MERGE_C R31, RZ, R5, RZ ;  /* 0x00000005ff1f723e */ /* 0x010fe400048070ff */
[----:B------:R-:W-:-:S03]  /*35b0*/  PRMT R5, RZ, 0x7610, R5 ;  /* 0x00007610ff057816 */ /* 0x000fc60000000005 */
[----:B------:R4:W-:Y:S01]  /*35c0*/  @!P3 STG.E.U8 desc[UR16][R6.64+0x1], R31 ;  /* 0x0000011f0600b986 */ /* 0x0009e2000c101110 */
[----:B------:R-:W-:Y:S05]  /*35d0*/  @P4 BRA `(.L_x_42) ;  /* 0x0000000000044947 */ /* 0x000fea0003800000 */
[----:B------:R0:W5:Y:S02]  /*35e0*/  LDG.E.U8 R5, desc[UR16][R24.64+0x8] ;  /* 0x0000081018057981 */ /* 0x000164000c1e1100 */
.L_x_42:
[----:B------:R-:W-:Y:S05]  /*35f0*/  BSYNC B1 ;  /* 0x0000000000017941 */ /* 0x000fea0003800000 */
.L_x_41:
        /* <DEDUP_REMOVED lines=8> */
[----:B----4-:R-:W-:-:S05]  /*3680*/  F2FP.SATFINITE.E4M3.F32.PACK_AB_MERGE_C R31, RZ, R30, RZ ;  /* 0x0000001eff1f723e */ /* 0x010fca00048070ff */
[----:B------:R4:W-:Y:S01]  /*3690*/  @!P4 STG.E.U8 desc[UR16][R10.64+0x8], R31 ;  /* 0x0000081f0a00c986 */ /* 0x0009e2000c101110 */
[----:B------:R-:W-:Y:S05]  /*36a0*/  @P3 BRA `(.L_x_44) ;  /* 0x0000000000043947 */ /* 0x000fea0003800000 */
[----:B------:R0:W5:Y:S02]  /*36b0*/  LDG.E.U8 R5, desc[UR16][R24.64+0x9] ;  /* 0x0000091018057981 */ /* 0x000164000c1e1100 */
.L_x_44:
[----:B------:R-:W-:Y:S05]  /*36c0*/  BSYNC B1 ;  /* 0x0000000000017941 */ /* 0x000fea0003800000 */
.L_x_43:
        /* <DEDUP_REMOVED lines=12> */
.L_x_46:
[----:B------:R-:W-:Y:S05]  /*3790*/  BSYNC B1 ;  /* 0x0000000000017941 */ /* 0x000fea0003800000 */
.L_x_45:
        /* <DEDUP_REMOVED lines=12> */
.L_x_48:
[----:B------:R-:W-:Y:S05]  /*3860*/  BSYNC B1 ;  /* 0x0000000000017941 */ /* 0x000fea0003800000 */
.L_x_47:
        /* <DEDUP_REMOVED lines=12> */
.L_x_50:
[----:B------:R-:W-:Y:S05]  /*3930*/  BSYNC B1 ;  /* 0x0000000000017941 */ /* 0x000fea0003800000 */
.L_x_49:
        /* <DEDUP_REMOVED lines=12> */
.L_x_52:
[----:B------:R-:W-:Y:S05]  /*3a00*/  BSYNC B1 ;  /* 0x0000000000017941 */ /* 0x000fea0003800000 */
.L_x_51:
        /* <DEDUP_REMOVED lines=12> */
.L_x_54:
[----:B------:R-:W-:Y:S05]  /*3ad0*/  BSYNC B1 ;  /* 0x0000000000017941 */ /* 0x000fea0003800000 */
.L_x_53:
        /* <DEDUP_REMOVED lines=12> */
.L_x_56:
[----:B------:R-:W-:Y:S05]  /*3ba0*/  BSYNC B1 ;  /* 0x0000000000017941 */ /* 0x000fea0003800000 */
.L_x_55:
        /* <DEDUP_REMOVED lines=12> */
.L_x_58:
[----:B------:R-:W-:Y:S05]  /*3c70*/  BSYNC B1 ;  /* 0x0000000000017941 */ /* 0x000fea0003800000 */
.L_x_57:
        /* <DEDUP_REMOVED lines=12> */
.L_x_60:
[----:B------:R-:W-:Y:S05]  /*3d40*/  BSYNC B1 ;  /* 0x0000000000017941 */ /* 0x000fea0003800000 */
.L_x_59:
        /* <DEDUP_REMOVED lines=12> */
.L_x_62:
[----:B------:R-:W-:Y:S05]  /*3e10*/  BSYNC B1 ;  /* 0x0000000000017941 */ /* 0x000fea0003800000 */
.L_x_61:
        /* <DEDUP_REMOVED lines=12> */
.L_x_64:
[----:B------:R-:W-:Y:S05]  /*3ee0*/  BSYNC B1 ;  /* 0x0000000000017941 */ /* 0x000fea0003800000 */
.L_x_63:
        /* <DEDUP_REMOVED lines=12> */
.L_x_66:
[----:B------:R-:W-:Y:S05]  /*3fb0*/  BSYNC B1 ;  /* 0x0000000000017941 */ /* 0x000fea0003800000 */
.L_x_65:
        /* <DEDUP_REMOVED lines=12> */
.L_x_68:
[----:B------:R-:W-:Y:S05]  /*4080*/  BSYNC B1 ;  /* 0x0000000000017941 */ /* 0x000fea0003800000 */
.L_x_67:
        /* <DEDUP_REMOVED lines=12> */
.L_x_70:
[----:B------:R-:W-:Y:S05]  /*4150*/  BSYNC B1 ;  /* 0x0000000000017941 */ /* 0x000fea0003800000 */
.L_x_69:
        /* <DEDUP_REMOVED lines=12> */
.L_x_72:
[----:B------:R-:W-:Y:S05]  /*4220*/  BSYNC B1 ;  /* 0x0000000000017941 */ /* 0x000fea0003800000 */
.L_x_71:
        /* <DEDUP_REMOVED lines=12> */
.L_x_74:
[----:B------:R-:W-:Y:S05]  /*42f0*/  BSYNC B1 ;  /* 0x0000000000017941 */ /* 0x000fea0003800000 */
.L_x_73:
        /* <DEDUP_REMOVED lines=12> */
.L_x_76:
[----:B------:R-:W-:Y:S05]  /*43c0*/  BSYNC B1 ;  /* 0x0000000000017941 */ /* 0x000fea0003800000 */
.L_x_75:
        /* <DEDUP_REMOVED lines=12> */
.L_x_78:
[----:B------:R-:W-:Y:S05]  /*4490*/  BSYNC B1 ;  /* 0x0000000000017941 */ /* 0x000fea0003800000 */
.L_x_77:
        /* <DEDUP_REMOVED lines=12> */
.L_x_80:
[----:B------:R-:W-:Y:S05]  /*4560*/  BSYNC B1 ;  /* 0x0000000000017941 */ /* 0x000fea0003800000 */
.L_x_79:
        /* <DEDUP_REMOVED lines=12> */
.L_x_82:
[----:B------:R-:W-:Y:S05]  /*4630*/  BSYNC B1 ;  /* 0x0000000000017941 */ /* 0x000fea0003800000 */
.L_x_81:
        /* <DEDUP_REMOVED lines=12> */
.L_x_84:
[----:B------:R-:W-:Y:S05]  /*4700*/  BSYNC B1 ;  /* 0x0000000000017941 */ /* 0x000fea0003800000 */
.L_x_83:
        /* <DEDUP_REMOVED lines=12> */
.L_x_86:
[----:B------:R-:W-:Y:S05]  /*47d0*/  BSYNC B1 ;  /* 0x0000000000017941 */ /* 0x000fea0003800000 */
.L_x_85:
        /* <DEDUP_REMOVED lines=12> */
.L_x_88:
[----:B------:R-:W-:Y:S05]  /*48a0*/  BSYNC B1 ;  /* 0x0000000000017941 */ /* 0x000fea0003800000 */
.L_x_87:
        /* <DEDUP_REMOVED lines=12> */
.L_x_90:
[----:B------:R-:W-:Y:S05]  /*4970*/  BSYNC B1 ;  /* 0x0000000000017941 */ /* 0x000fea0003800000 */
.L_x_89:
        /* <DEDUP_REMOVED lines=12> */
.L_x_92:
[----:B------:R-:W-:Y:S05]  /*4a40*/  BSYNC B1 ;  /* 0x0000000000017941 */ /* 0x000fea0003800000 */
.L_x_91:
        /* <DEDUP_REMOVED lines=12> */
.L_x_94:
[----:B------:R-:W-:Y:S05]  /*4b10*/  BSYNC B1 ;  /* 0x0000000000017941 */ /* 0x000fea0003800000 */
.L_x_93:
        /* <DEDUP_REMOVED lines=12> */
.L_x_96:
[----:B------:R-:W-:Y:S05]  /*4be0*/  BSYNC B1 ;  /* 0x0000000000017941 */ /* 0x000fea0003800000 */
.L_x_95:
        /* <DEDUP_REMOVED lines=12> */
.L_x_98:
[----:B------:R-:W-:Y:S05]  /*4cb0*/  BSYNC B1 ;  /* 0x0000000000017941 */ /* 0x000fea0003800000 */
.L_x_97:
        /* <DEDUP_REMOVED lines=12> */
.L_x_100:
[----:B------:R-:W-:Y:S05]  /*4d80*/  BSYNC B1 ;  /* 0x0000000000017941 */ /* 0x000fea0003800000 */
.L_x_99:
        /* <DEDUP_REMOVED lines=12> */
.L_x_102:
[----:B------:R-:W-:Y:S05]  /*4e50*/  BSYNC B1 ;  /* 0x0000000000017941 */ /* 0x000fea0003800000 */
.L_x_101:
        /* <DEDUP_REMOVED lines=12> */
.L_x_104:
[----:B------:R-:W-:Y:S05]  /*4f20*/  BSYNC B1 ;  /* 0x0000000000017941 */ /* 0x000fea0003800000 */
.L_x_103:
        /* <DEDUP_REMOVED lines=12> */
.L_x_106:
[----:B------:R-:W-:Y:S05]  /*4ff0*/  BSYNC B1 ;  /* 0x0000000000017941 */ /* 0x000fea0003800000 */
.L_x_105:
        /* <DEDUP_REMOVED lines=12> */
.L_x_108:
[----:B------:R-:W-:Y:S05]  /*50c0*/  BSYNC B1 ;  /* 0x0000000000017941 */ /* 0x000fea0003800000 */
.L_x_107:
        /* <DEDUP_REMOVED lines=12> */
.L_x_110:
[----:B------:R-:W-:Y:S05]  /*5190*/  BSYNC B1 ;  /* 0x0000000000017941 */ /* 0x000fea0003800000 */
.L_x_109:
        /* <DEDUP_REMOVED lines=12> */
.L_x_112:
[----:B------:R-:W-:Y:S05]  /*5260*/  BSYNC B1 ;  /* 0x0000000000017941 */ /* 0x000fea0003800000 */
.L_x_111:
        /* <DEDUP_REMOVED lines=12> */
.L_x_114:
[----:B------:R-:W-:Y:S05]  /*5330*/  BSYNC B1 ;  /* 0x0000000000017941 */ /* 0x000fea0003800000 */
.L_x_113:
        /* <DEDUP_REMOVED lines=12> */
.L_x_116:
[----:B------:R-:W-:Y:S05]  /*5400*/  BSYNC B1 ;  /* 0x0000000000017941 */ /* 0x000fea0003800000 */
.L_x_115:
        /* <DEDUP_REMOVED lines=12> */
.L_x_118:
[----:B------:R-:W-:Y:S05]  /*54d0*/  BSYNC B1 ;  /* 0x0000000000017941 */ /* 0x000fea0003800000 */
.L_x_117:
        /* <DEDUP_REMOVED lines=12> */
.L_x_120:
[----:B------:R-:W-:Y:S05]  /*55a0*/  BSYNC B1 ;  /* 0x0000000000017941 */ /* 0x000fea0003800000 */
.L_x_119:
        /* <DEDUP_REMOVED lines=12> */
.L_x_122:
[----:B------:R-:W-:Y:S05]  /*5670*/  BSYNC B1 ;  /* 0x0000000000017941 */ /* 0x000fea0003800000 */
.L_x_121:
        /* <DEDUP_REMOVED lines=12> */
.L_x_124:
[----:B------:R-:W-:Y:S05]  /*5740*/  BSYNC B1 ;  /* 0x0000000000017941 */ /* 0x000fea0003800000 */
.L_x_123:
        /* <DEDUP_REMOVED lines=12> */
.L_x_126:
[----:B------:R-:W-:Y:S05]  /*5810*/  BSYNC B1 ;  /* 0x0000000000017941 */ /* 0x000fea0003800000 */
.L_x_125:
        /* <DEDUP_REMOVED lines=12> */
.L_x_128:
[----:B------:R-:W-:Y:S05]  /*58e0*/  BSYNC B1 ;  /* 0x0000000000017941 */ /* 0x000fea0003800000 */
.L_x_127:
        /* <DEDUP_REMOVED lines=12> */
.L_x_130:
[----:B------:R-:W-:Y:S05]  /*59b0*/  BSYNC B1 ;  /* 0x0000000000017941 */ /* 0x000fea0003800000 */
.L_x_129:
        /* <DEDUP_REMOVED lines=12> */
.L_x_132:
[----:B------:R-:W-:Y:S05]  /*5a80*/  BSYNC B1 ;  /* 0x0000000000017941 */ /* 0x000fea0003800000 */
.L_x_131:
        /* <DEDUP_REMOVED lines=12> */
.L_x_134:
[----:B------:R-:W-:Y:S05]  /*5b50*/  BSYNC B1 ;  /* 0x0000000000017941 */ /* 0x000fea0003800000 */
.L_x_133:
        /* <DEDUP_REMOVED lines=12> */
.L_x_136:
[----:B------:R-:W-:Y:S05]  /*5c20*/  BSYNC B1 ;  /* 0x0000000000017941 */ /* 0x000fea0003800000 */
.L_x_135:
        /* <DEDUP_REMOVED lines=12> */
.L_x_138:
[----:B------:R-:W-:Y:S05]  /*5cf0*/  BSYNC B1 ;  /* 0x0000000000017941 */ /* 0x000fea0003800000 */
.L_x_137:
        /* <DEDUP_REMOVED lines=12> */
.L_x_140:
[----:B------:R-:W-:Y:S05]  /*5dc0*/  BSYNC B1 ;  /* 0x0000000000017941 */ /* 0x000fea0003800000 */
.L_x_139:
        /* <DEDUP_REMOVED lines=12> */
.L_x_142:
[----:B------:R-:W-:Y:S05]  /*5e90*/  BSYNC B1 ;  /* 0x0000000000017941 */ /* 0x000fea0003800000 */
.L_x_141:
        /* <DEDUP_REMOVED lines=12> */
.L_x_144:
[----:B------:R-:W-:Y:S05]  /*5f60*/  BSYNC B1 ;  /* 0x0000000000017941 */ /* 0x000fea0003800000 */
.L_x_143:
[----:B-----5:R-:W-:Y:S01]  /*5f70*/  LOP3.LUT R5, R5, 0xff, RZ, 0xc0, !PT ;  /* 0x000000ff05057812 */ /* 0x020fe200078ec0ff */
[----:B------:R-:W-:Y:S01]  /*5f80*/  BSSY B1, `(.L_x_145) ;  /* 0x000000b000017945 */ /* 0x000fe20003800000 */
[----:B------:R-:W-:Y:S02]  /*5f90*/  ISETP.LT.OR P4, PT, R29, 0x71, !P0 ;  /* 0x000000711d00780c */ /* 0x000fe40004781670 */
[----:B------:R-:W-:-:S05]  /*5fa0*/  F2FP.F16.E4M3.UNPACK_B R5, R5 ;  /* 0x00000005ff05723e */ /* 0x000fca00020006ff */
[----:B------:R-:W-:-:S05]  /*5fb0*/  HADD2.F32 R18, -RZ, R5.H0_H0 ;  /* 0x20000005ff127230 */ /* 0x000fca0000004100 */
[----:B------:R-:W-:-:S04]  /*5fc0*/  FMUL R5, R18, R9 ;  /* 0x0000000912057220 */ /* 0x000fc80000400000 */
[----:B------:R-:W-:-:S05]  /*5fd0*/  FFMA R5, R20, R8, R5 ;  /* 0x0000000814057223 */ /* 0x000fca0000000005 */
[----:B0-----:R-:W-:Y:S02]  /*5fe0*/  F2FP.SATFINITE.E4M3.F32.PACK_AB_MERGE_C R23, RZ, R5, RZ ;  /* 0x00000005ff17723e */ /* 0x001fe400048070ff */
[----:B------:R-:W-:-:S03]  /*5ff0*/  PRMT R5, RZ, 0x7610, R5 ;  /* 0x00007610ff057816 */ /* 0x000fc60000000005 */
[----:B------:R0:W-:Y:S01]  /*6000*/  @!P3 STG.E.U8 desc[UR16][R6.64+0x69], R23 ;  /* 0x000069170600b986 */ /* 0x0001e2000c101110 */
[----:B------:R-:W-:Y:S05]  /*6010*/  @P4 BRA `(.L_x_146) ;  /* 0x0000000000044947 */ /* 0x000fea0003800000 */
[----:B------:R0:W5:Y:S02]  /*6020*/  LDG.E.U8 R5, desc[UR16][R24.64+0x70] ;  /* 0x0000701018057981 */ /* 0x000164000c1e1100 */
.L_x_146:
[----:B------:R-:W-:Y:S05]  /*6030*/  BSYNC B1 ;  /* 0x0000000000017941 */ /* 0x000fea0003800000 */
.L_x_145:
        /* <DEDUP_REMOVED lines=12> */
.L_x_148:
[----:B------:R-:W-:Y:S05]  /*6100*/  BSYNC B1 ;  /* 0x0000000000017941 */ /* 0x000fea0003800000 */
.L_x_147:
        /* <DEDUP_REMOVED lines=12> */
.L_x_150:
[----:B------:R-:W-:Y:S05]  /*61d0*/  BSYNC B1 ;  /* 0x0000000000017941 */ /* 0x000fea0003800000 */
.L_x_149:
        /* <DEDUP_REMOVED lines=8> */
[----:B0-----:R-:W-:-:S05]  /*6260*/  F2FP.SATFINITE.E4M3.F32.PACK_AB_MERGE_C R17, RZ, R18, RZ ;  /* 0x00000012ff11723e */ /* 0x001fca00048070ff */
[----:B------:R0:W-:Y:S01]  /*6270*/  @!P4 STG.E.U8 desc[UR16][R6.64+0x70], R17 ;  /* 0x000070110600c986 */ /* 0x0001e2000c101110 */
[----:B------:R-:W-:Y:S05]  /*6280*/  @P3 BRA `(.L_x_152) ;  /* 0x0000000000043947 */ /* 0x000fea0003800000 */
[----:B------:R0:W5:Y:S02]  /*6290*/  LDG.E.U8 R5, desc[UR16][R26.64+0x71] ;  /* 0x000071101a057981 */ /* 0x000164000c1e1100 */
.L_x_152:
[----:B------:R-:W-:Y:S05]  /*62a0*/  BSYNC B1 ;  /* 0x0000000000017941 */ /* 0x000fea0003800000 */
.L_x_151:
        /* <DEDUP_REMOVED lines=12> */
.L_x_154:
[----:B------:R-:W-:Y:S05]  /*6370*/  BSYNC B1 ;  /* 0x0000000000017941 */ /* 0x000fea0003800000 */
.L_x_153:
        /* <DEDUP_REMOVED lines=12> */
.L_x_156:
[----:B------:R-:W-:Y:S05]  /*6440*/  BSYNC B1 ;  /* 0x0000000000017941 */ /* 0x000fea0003800000 */
.L_x_155:
        /* <DEDUP_REMOVED lines=12> */
.L_x_158:
[----:B------:R-:W-:Y:S05]  /*6510*/  BSYNC B1 ;  /* 0x0000000000017941 */ /* 0x000fea0003800000 */
.L_x_157:
[----:B-----5:R-:W-:Y:S01]  /*6520*/  LOP3.LUT R5, R5, 0xff, RZ, 0xc0, !PT ;  /* 0x000000ff05057812 */ /* 0x020fe200078ec0ff */
[----:B------:R-:W-:Y:S01]  /*6530*/  BSSY B1, `(.L_x_159) ;  /* 0x000000b000017945 */ /* 0x000fe20003800000 */
[----:B------:R-:W-:Y:S02]  /*6540*/  ISETP.LT.OR P1, PT, R29, 0x7a, !P1 ;  /* 0x0000007a1d00780c */ /* 0x000fe40004f21670 */
[----:B------:R-:W-:-:S05]  /*6550*/  F2FP.F16.E4M3.UNPACK_B R5, R5 ;  /* 0x00000005ff05723e */ /* 0x000fca00020006ff */
[----:B01--4-:R-:W-:Y:S01]  /*6560*/  HADD2.F32 R10, -RZ, R5.H0_H0 ;  /* 0x20000005ff0a7230 */ /* 0x013fe20000004100 */
[----:B------:R-:W-:-:S04]  /*6570*/  PRMT R5, RZ, 0x7610, R5 ;  /* 0x00007610ff057816 */ /* 0x000fc80000000005 */
[----:B------:R-:W-:-:S04]  /*6580*/  FMUL R10, R10, R9 ;  /* 0x000000090a0a7220 */ /* 0x000fc80000400000 */
[----:B------:R-:W-:-:S05]  /*6590*/  FFMA R10, R15, R8, R10 ;  /* 0x000000080f0a7223 */ /* 0x000fca000000000a */
[----:B------:R-:W-:-:S05]  /*65a0*/  F2FP.SATFINITE.E4M3.F32.PACK_AB_MERGE_C R11, RZ, R10, RZ ;  /* 0x0000000aff0b723e */ /* 0x000fca00048070ff */
[----:B------:R0:W-:Y:S01]  /*65b0*/  @!P3 STG.E.U8 desc[UR16][R6.64+0x78], R11 ;  /* 0x0000780b0600b986 */ /* 0x0001e2000c101110 */
[----:B------:R-:W-:Y:S05]  /*65c0*/  @P1 BRA `(.L_x_160) ;  /* 0x0000000000041947 */ /* 0x000fea0003800000 */
[----:B------:R1:W5:Y:S02]  /*65d0*/  LDG.E.U8 R5, desc[UR16][R26.64+0x79] ;  /* 0x000079101a057981 */ /* 0x000364000c1e1100 */
.L_x_160:
[----:B------:R-:W-:Y:S05]  /*65e0*/  BSYNC B1 ;  /* 0x0000000000017941 */ /* 0x000fea0003800000 */
.L_x_159:
[----:B------:R-:W-:Y:S05]  /*65f0*/  @P1 BRA `(.L_x_161) ;  /* 0x0000001000281947 */ /* 0x000fea0003800000 */
[----:B-----5:R-:W-:-:S04]  /*6600*/  LOP3.LUT R5, R5, 0xff, RZ, 0xc0, !PT ;  /* 0x000000ff05057812 */ /* 0x020fc800078ec0ff */
[----:B------:R-:W-:-:S05]  /*6610*/  F2FP.F16.E4M3.UNPACK_B R5, R5 ;  /* 0x00000005ff05723e */ /* 0x000fca00020006ff */
[----:B------:R-:W-:-:S05]  /*6620*/  HADD2.F32 R10, -RZ, R5.H0_H0 ;  /* 0x20000005ff0a7230 */ /* 0x000fca0000004100 */
[----:B------:R-:W-:-:S04]  /*6630*/  FMUL R5, R10, R9 ;  /* 0x000000090a057220 */ /* 0x000fc80000400000 */
[----:B------:R-:W-:-:S05]  /*6640*/  FFMA R5, R14, R8, R5 ;  /* 0x000000080e057223 */ /* 0x000fca0000000005 */
[----:B------:R-:W-:-:S05]  /*6650*/  F2FP.SATFINITE.E4M3.F32.PACK_AB_MERGE_C R5, RZ, R5, RZ ;  /* 0x00000005ff05723e */ /* 0x000fca00048070ff */
[----:B------:R4:W-:Y:S01]  /*6660*/  STG.E.U8 desc[UR16][R6.64+0x79], R5 ;  /* 0x0000790506007986 */ /* 0x0009e2000c101110 */
[----:B------:R-:W-:Y:S05]  /*6670*/  BRA `(.L_x_161) ;  /* 0x0000001000087947 */ /* 0x000fea0003800000 */
.L_x_32:
[----:B------:R-:W-:Y:S01]  /*6680*/  ISETP.GE.AND P1, PT, R36, 0x1, PT ;  /* 0x000000012400780c */ /* 0x000fe20003f26270 */
[-C--:B--2---:R-:W-:Y:S01]  /*6690*/  FMUL R141, R141, R8.reuse ;  /* 0x000000088d8d7220 */ /* 0x084fe20000400000 */
[-C--:B------:R-:W-:Y:S01]  /*66a0*/  FMUL R136, R136, R8.reuse ;  /* 0x0000000888887220 */ /* 0x080fe20000400000 */
[----:B------:R-:W-:Y:S01]  /*66b0*/  ISETP.GE.AND P0, PT, R36, 0x9, PT ;  /* 0x000000092400780c */ /* 0x000fe20003f06270 */
[-C--:B------:R-:W-:Y:S01]  /*66c0*/  FMUL R139, R139, R8.reuse ;  /* 0x000000088b8b7220 */ /* 0x080fe20000400000 */
[C---:B------:R-:W-:Y:S01]  /*66d0*/  ISETP.LT.OR P4, PT, R29.reuse, 0x1, !P1 ;  /* 0x000000011d00780c */ /* 0x040fe20004f81670 */
[-C--:B------:R-:W-:Y:S01]  /*66e0*/  FMUL R134, R134, R8.reuse ;  /* 0x0000000886867220 */ /* 0x080fe20000400000 */
[----:B------:R-:W-:Y:S01]  /*66f0*/  ISETP.LT.OR P5, PT, R29, 0x2, !P1 ;  /* 0x000000021d00780c */ /* 0x000fe20004fa1670 */
[-C--:B------:R-:W-:Y:S01]  /*6700*/  FMUL R137, R137, R8.reuse ;  /* 0x0000000889897220 */ /* 0x080fe20000400000 */
[----:B------:R-:W-:Y:S01]  /*6710*/  F2FP.SATFINITE.E4M3.F32.PACK_AB_MERGE_C R141, RZ, R141, RZ ;  /* 0x0000008dff8d723e */ /* 0x000fe200048070ff */
[----:B------:R-:W-:Y:S01]  /*6720*/  FMUL R132, R132, R8 ;  /* 0x0000000884847220 */ /* 0x000fe20000400000 */
[----:B------:R-:W-:Y:S01]  /*6730*/  F2FP.SATFINITE.E4M3.F32.PACK_AB_MERGE_C R5, RZ, R136, RZ ;  /* 0x00000088ff05723e */ /* 0x000fe200048070ff */
[-C--:B------:R-:W-:Y:S01]  /*6740*/  FMUL R135, R135, R8.reuse ;  /* 0x0000000887877220 */ /* 0x080fe20000400000 */
[C---:B------:R-:W-:Y:S01]  /*6750*/  ISETP.LT.OR P3, PT, R29.reuse, 0x1, !P0 ;  /* 0x000000011d00780c */ /* 0x040fe20004761670 */
[-C--:B------:R-:W-:Y:S01]  /*6760*/  FMUL R130, R130, R8.reuse ;  /* 0x0000000882827220 */ /* 0x080fe20000400000 */
[----:B------:R-:W-:Y:S01]  /*6770*/  ISETP.LT.OR P6, PT, R29, 0xa, !P1 ;  /* 0x0000000a1d00780c */ /* 0x000fe20004fc1670 */
[-C--:B------:R-:W-:Y:S01]  /*6780*/  FMUL R133, R133, R8.reuse ;  /* 0x0000000885857220 */ /* 0x080fe20000400000 */
[----:B------:R-:W-:Y:S01]  /*6790*/  F2FP.SATFINITE.E4M3.F32.PACK_AB_MERGE_C R139, RZ, R139, RZ ;  /* 0x0000008bff8b723e */ /* 0x000fe200048070ff */
[----:B------:R-:W-:Y:S01]  /*67a0*/  @!P4 STG.E.U8 desc[UR16][R10.64], R141 ;  /* 0x0000008d0a00c986 */ /* 0x000fe2000c101110 */
[C---:B------:R-:W-:Y:S01]  /*67b0*/  ISETP.LT.OR P4, PT, R29.reuse, 0x2, !P0 ;  /* 0x000000021d00780c */ /* 0x040fe20004781670 */
[----:B------:R-:W-:Y:S01]  /*67c0*/  FMUL R128, R128, R8 ;  /* 0x0000000880807220 */ /* 0x000fe20000400000 */
[----:B------:R-:W-:Y:S01]  /*67d0*/  F2FP.SATFINITE.E4M3.F32.PACK_AB_MERGE_C R25, RZ, R134, RZ ;  /* 0x00000086ff19723e */ /* 0x000fe200048070ff */
[----:B------:R0:W-:Y:S01]  /*67e0*/  @!P5 STG.E.U8 desc[UR16][R10.64+0x1], R5 ;  /* 0x000001050a00d986 */ /* 0x0001e2000c101110 */
[----:B------:R-:W-:Y:S01]  /*67f0*/  ISETP.LT.OR P5, PT, R29, 0x9, !P1 ;  /* 0x000000091d00780c */ /* 0x000fe20004fa1670 */
[-C--:B------:R-:W-:Y:S01]  /*6800*/  FMUL R131, R131, R8.reuse ;  /* 0x0000000883837220 */ /* 0x080fe20000400000 */
[----:B------:R-:W-:Y:S01]  /*6810*/  F2FP.SATFINITE.E4M3.F32.PACK_AB_MERGE_C R137, RZ, R137, RZ ;  /* 0x00000089ff89723e */ /* 0x000fe200048070ff */
[----:B------:R-:W-:Y:S01]  /*6820*/  @!P3 STG.E.U8 desc[UR16][R6.64], R139 ;  /* 0x0000008b0600b986 */ /* 0x000fe2000c101110 */
[----:B------:R-:W-:Y:S01]  /*6830*/  ISETP.LT.OR P3, PT, R29, 0x9, !P0 ;  /* 0x000000091d00780c */ /* 0x000fe20004761670 */
[-C--:B------:R-:W-:Y:S01]  /*6840*/  FMUL R126, R126, R8.reuse ;  /* 0x000000087e7e7220 */ /* 0x080fe20000400000 */
[----:B------:R-:W-:Y:S01]  /*6850*/  F2FP.SATFINITE.E4M3.F32.PACK_AB_MERGE_C R135, RZ, R135, RZ ;  /* 0x00000087ff87723e */ /* 0x000fe200048070ff */
[-C--:B------:R-:W-:Y:S01]  /*6860*/  FMUL R129, R129, R8.reuse ;  /* 0x0000000881817220 */ /* 0x080fe20000400000 */
[----:B------:R-:W-:Y:S01]  /*6870*/  F2FP.SATFINITE.E4M3.F32.PACK_AB_MERGE_C R133, RZ, R133, RZ ;  /* 0x00000085ff85723e */ /* 0x000fe200048070ff */
[----:B------:R1:W-:Y:S01]  /*6880*/  @!P4 STG.E.U8 desc[UR16][R6.64+0x1], R25 ;  /* 0x000001190600c986 */ /* 0x0003e2000c101110 */
[C---:B------:R-:W-:Y:S01]  /*6890*/  ISETP.LT.OR P4, PT, R29.reuse, 0xa, !P0 ;  /* 0x0000000a1d00780c */ /* 0x040fe20004781670 */
[----:B------:R-:W-:Y:S01]  /*68a0*/  FMUL R124, R124, R8 ;  /* 0x000000087c7c7220 */ /* 0x000fe20000400000 */
[----:B0-----:R-:W-:Y:S01]  /*68b0*/  F2FP.SATFINITE.E4M3.F32.PACK_AB_MERGE_C R5, RZ, R132, RZ ;  /* 0x00000084ff05723e */ /* 0x001fe200048070ff */
[----:B------:R-:W-:Y:S01]  /*68c0*/  @!P5 STG.E.U8 desc[UR16][R10.64+0x8], R137 ;  /* 0x000008890a00d986 */ /* 0x000fe2000c101110 */
[----:B------:R-:W-:Y:S01]  /*68d0*/  ISETP.LT.OR P5, PT, R29, 0x11, !P1 ;  /* 0x000000111d00780c */ /* 0x000fe20004fa1670 */
[-C--:B------:R-:W-:Y:S01]  /*68e0*/  FMUL R127, R127, R8.reuse ;  /* 0x000000087f7f7220 */ /* 0x080fe20000400000 */
[----:B------:R-:W-:Y:S01]  /*68f0*/  F2FP.SATFINITE.E4M3.F32.PACK_AB_MERGE_C R131, RZ, R131, RZ ;  /* 0x00000083ff83723e */ /* 0x000fe200048070ff */
[----:B------:R0:W-:Y:S01]  /*6900*/  @!P6 STG.E.U8 desc[UR16][R10.64+0x9], R5 ;  /* 0x000009050a00e986 */ /* 0x0001e2000c101110 */
[----:B------:R-:W-:Y:S01]  /*6910*/  ISETP.LT.OR P6, PT, R29, 0x12, !P1 ;  /* 0x000000121d00780c */ /* 0x000fe20004fc1670 */
[----:B------:R-:W-:Y:S01]  /*6920*/  FMUL R122, R122, R8 ;  /* 0x000000087a7a7220 */ /* 0x000fe20000400000 */
[----:B------:R-:W-:Y:S01]  /*6930*/  F2FP.SATFINITE.E4M3.F32.PACK_AB_MERGE_C R129, RZ, R129, RZ ;  /* 0x00000081ff81723e */ /* 0x000fe200048070ff */
[----:B------:R-:W-:Y:S01]  /*6940*/  @!P3 STG.E.U8 desc[UR16][R6.64+0x8], R135 ;  /* 0x000008870600b986 */ /* 0x000fe2000c101110 */
[----:B-1----:R-:W-:Y:S01]  /*6950*/  F2FP.SATFINITE.E4M3.F32.PACK_AB_MERGE_C R25, RZ, R130, RZ ;  /* 0x00000082ff19723e */ /* 0x002fe200048070ff */
[-C--:B------:R-:W-:Y:S01]  /*6960*/  FMUL R125, R125, R8.reuse ;  /* 0x000000087d7d7220 */ /* 0x080fe20000400000 */
[C---:B------:R-:W-:Y:S01]  /*6970*/  ISETP.LT.OR P3, PT, R29.reuse, 0x11, !P0 ;  /* 0x000000111d00780c */ /* 0x040fe20004761670 */
[-C--:B------:R-:W-:Y:S01]  /*6980*/  FMUL R120, R120, R8.reuse ;  /* 0x0000000878787220 */ /* 0x080fe20000400000 */
[----:B------:R-:W-:Y:S01]  /*6990*/  F2FP.SATFINITE.E4M3.F32.PACK_AB_MERGE_C R127, RZ, R127, RZ ;  /* 0x0000007fff7f723e */ /* 0x000fe200048070ff */
[----:B------:R1:W-:Y:S01]  /*69a0*/  @!P4 STG.E.U8 desc[UR16][R6.64+0x9], R25 ;  /* 0x000009190600c986 */ /* 0x0003e2000c101110 */
[----:B------:R-:W-:Y:S01]  /*69b0*/  ISETP.LT.OR P4, PT, R29, 0x12, !P0 ;  /* 0x000000121d00780c */ /* 0x000fe20004781670 */
[----:B------:R-:W-:Y:S01]  /*69c0*/  FMUL R123, R123, R8 ;  /* 0x000000087b7b7220 */ /* 0x000fe20000400000 */
[----:B0-----:R-:W-:Y:S01]  /*69d0*/  F2FP.SATFINITE.E4M3.F32.PACK_AB_MERGE_C R5, RZ, R128, RZ ;  /* 0x00000080ff05723e */ /* 0x001fe200048070ff */
[----:B------:R-:W-:Y:S01]  /*69e0*/  @!P5 STG.E.U8 desc[UR16][R10.64+0x10], R133 ;  /* 0x000010850a00d986 */ /* 0x000fe2000c101110 */
[C---:B------:R-:W-:Y:S01]  /*69f0*/  ISETP.LT.OR P5, PT, R29.reuse, 0x19, !P1 ;  /* 0x000000191d00780c */ /* 0x040fe20004fa1670 */
[-C--:B------:R-:W-:Y:S01]  /*6a00*/  FMUL R118, R118, R8.reuse ;  /* 0x0000000876767220 */ /* 0x080fe20000400000 */
[----:B------:R-:W-:Y:S01]  /*6a10*/  F2FP.SATFINITE.E4M3.F32.PACK_AB_MERGE_C R125, RZ, R125, RZ ;  /* 0x0000007dff7d723e */ /* 0x000fe200048070ff */
[----:B------:R0:W-:Y:S01]  /*6a20*/  @!P6 STG.E.U8 desc[UR16][R10.64+0x11], R5 ;  /* 0x000011050a00e986 */ /* 0x0001e2000c101110 */
[----:B------:R-:W-:Y:S01]  /*6a30*/  ISETP.LT.OR P6, PT, R29, 0x1a, !P1 ;  /* 0x0000001a1d00780c */ /* 0x000fe20004fc1670 */
[-C--:B------:R-:W-:Y:S01]  /*6a40*/  FMUL R121, R121, R8.reuse ;  /* 0x0000000879797220 */ /* 0x080fe20000400000 */
[----:B------:R-:W-:Y:S01]  /*6a50*/  FMUL R116, R116, R8 ;  /* 0x0000000874747220 */ /* 0x000fe20000400000 */
[----:B-1----:R-:W-:Y:S01]  /*6a60*/  F2FP.SATFINITE.E4M3.F32.PACK_AB_MERGE_C R25, RZ, R126, RZ ;  /* 0x0000007eff19723e */ /* 0x002fe200048070ff */
[----:B------:R-:W-:Y:S01]  /*6a70*/  @!P3 STG.E.U8 desc[UR16][R6.64+0x10], R131 ;  /* 0x000010830600b986 */ /* 0x000fe2000c101110 */
[----:B------:R-:W-:Y:S01]  /*6a80*/  ISETP.LT.OR P3, PT, R29, 0x19, !P0 ;  /* 0x000000191d00780c */ /* 0x000fe20004761670 */
        /* <DEDUP_REMOVED lines=35> */
[----:B------:R-:W-:Y:S01]  /*6cc0*/  ISETP.LT.OR P3, PT, R29, 0x29, !P0 ;  /* 0x000000291d00780c */ /* 0x000fe20004761670 */
[-C--:B------:R-:W-:Y:S01]  /*6cd0*/  FMUL R109, R109, R8.reuse ;  /* 0x000000086d6d7220 */ /* 0x080fe20000400000 */
[-C--:B------:R-:W-:Y:S01]  /*6ce0*/  FMUL R104, R104, R8.reuse ;  /* 0x0000000868687220 */ /* 0x080fe20000400000 */
        /* <DEDUP_REMOVED lines=104> */
[----:B------:R-:W-:-:S02]  /*7370*/  ISETP.LT.OR P3, PT, R29, 0x59, !P0 ;  /* 0x000000591d00780c */ /* 0x000fc40004761670 */
[----:B------:R-:W-:Y:S01]  /*7380*/  F2FP.SATFINITE.E4M3.F32.PACK_AB_MERGE_C R19, RZ, R19, RZ ;  /* 0x00000013ff13723e */ /* 0x000fe200048070ff */
[----:B------:R1:W-:Y:S01]  /*7390*/  @!P4 STG.E.U8 desc[UR16][R6.64+0x51], R25 ;  /* 0x000051190600c986 */ /* 0x0003e2000c101110 */
[C---:B------:R-:W-:Y:S02]  /*73a0*/  ISETP.LT.OR P4, PT, R29.reuse, 0x5a, !P0 ;  /* 0x0000005a1d00780c */ /* 0x040fe40004781670 */
[----:B0-----:R-:W-:Y:S01]  /*73b0*/  F2FP.SATFINITE.E4M3.F32.PACK_AB_MERGE_C R5, RZ, R92, RZ ;  /* 0x0000005cff05723e */ /* 0x001fe200048070ff */
[----:B------:R-:W-:Y:S01]  /*73c0*/  @!P5 STG.E.U8 desc[UR16][R10.64+0x58], R97 ;  /* 0x000058610a00d986 */ /* 0x000fe2000c101110 */
[C---:B------:R-:W-:Y:S02]  /*73d0*/  ISETP.LT.OR P5, PT, R29.reuse, 0x61, !P1 ;  /* 0x000000611d00780c */ /* 0x040fe40004fa1670 */
[----:B------:R-:W-:Y:S01]  /*73e0*/  F2FP.SATFINITE.E4M3.F32.PACK_AB_MERGE_C R13, RZ, R13, RZ ;  /* 0x0000000dff0d723e */ /* 0x000fe200048070ff */
[----:B------:R0:W-:Y:S01]  /*73f0*/  @!P6 STG.E.U8 desc[UR16][R10.64+0x59], R5 ;  /* 0x000059050a00e986 */ /* 0x0001e2000c101110 */
[----:B------:R-:W-:-:S02]  /*7400*/  ISETP.LT.OR P6, PT, R29, 0x62, !P1 ;  /* 0x000000621d00780c */ /* 0x000fc40004fc1670 */
[----:B------:R-:W-:Y:S01]  /*7410*/  F2FP.SATFINITE.E4M3.F32.PACK_AB_MERGE_C R15, RZ, R15, RZ ;  /* 0x0000000fff0f723e */ /* 0x000fe200048070ff */
[----:B------:R-:W-:Y:S01]  /*7420*/  @!P3 STG.E.U8 desc[UR16][R6.64+0x58], R95 ;  /* 0x0000585f0600b986 */ /* 0x000fe2000c101110 */
[----:B-1----:R-:W-:Y:S02]  /*7430*/  F2FP.SATFINITE.E4M3.F32.PACK_AB_MERGE_C R25, RZ, R90, RZ ;  /* 0x0000005aff19723e */ /* 0x002fe400048070ff */
[----:B------:R-:W-:-:S03]  /*7440*/  ISETP.LT.OR P3, PT, R29, 0x61, !P0 ;  /* 0x000000611d00780c */ /* 0x000fc60004761670 */
[----:B------:R1:W-:Y:S01]  /*7450*/  @!P4 STG.E.U8 desc[UR16][R6.64+0x59], R25 ;  /* 0x000059190600c986 */ /* 0x0003e2000c101110 */
[C---:B------:R-:W-:Y:S02]  /*7460*/  ISETP.LT.OR P4, PT, R29.reuse, 0x62, !P0 ;  /* 0x000000621d00780c */ /* 0x040fe40004781670 */
[----:B0-----:R-:W-:Y:S01]  /*7470*/  F2FP.SATFINITE.E4M3.F32.PACK_AB_MERGE_C R5, RZ, R88, RZ ;  /* 0x00000058ff05723e */ /* 0x001fe200048070ff */
[----:B------:R-:W-:Y:S01]  /*7480*/  @!P5 STG.E.U8 desc[UR16][R10.64+0x60], R93 ;  /* 0x0000605d0a00d986 */ /* 0x000fe2000c101110 */
[----:B------:R-:W-:-:S03]  /*7490*/  ISETP.LT.OR P5, PT, R29, 0x69, !P1 ;  /* 0x000000691d00780c */ /* 0x000fc60004fa1670 */
[----:B------:R0:W-:Y:S01]  /*74a0*/  @!P6 STG.E.U8 desc[UR16][R10.64+0x61], R5 ;  /* 0x000061050a00e986 */ /* 0x0001e2000c101110 */
[C---:B------:R-:W-:Y:S02]  /*74b0*/  ISETP.LT.OR P6, PT, R29.reuse, 0x6a, !P1 ;  /* 0x0000006a1d00780c */ /* 0x040fe40004fc1670 */
[----:B-1----:R-:W-:Y:S01]  /*74c0*/  F2FP.SATFINITE.E4M3.F32.PACK_AB_MERGE_C R25, RZ, R22, RZ ;  /* 0x00000016ff19723e */ /* 0x002fe200048070ff */
[----:B------:R-:W-:Y:S01]  /*74d0*/  @!P3 STG.E.U8 desc[UR16][R6.64+0x60], R91 ;  /* 0x0000605b0600b986 */ /* 0x000fe2000c101110 */
        /* <DEDUP_REMOVED lines=11> */
[----:B------:R-:W-:Y:S01]  /*7590*/  @!P4 STG.E.U8 desc[UR16][R6.64+0x69], R25 ;  /* 0x000069190600c986 */ /* 0x000fe2000c101110 */
[C---:B------:R-:W-:Y:S02]  /*75a0*/  ISETP.LT.OR P4, PT, R29.reuse, 0x79, !P1 ;  /* 0x000000791d00780c */ /* 0x040fe40004f81670 */
[C---:B------:R-:W-:Y:S01]  /*75b0*/  ISETP.LT.OR P1, PT, R29.reuse, 0x7a, !P1 ;  /* 0x0000007a1d00780c */ /* 0x040fe20004f21670 */
[----:B------:R1:W-:Y:S01]  /*75c0*/  @!P5 STG.E.U8 desc[UR16][R10.64+0x70], R21 ;  /* 0x000070150a00d986 */ /* 0x0003e2000c101110 */
[C---:B------:R-:W-:Y:S02]  /*75d0*/  ISETP.LT.OR P5, PT, R29.reuse, 0x72, !P0 ;  /* 0x000000721d00780c */ /* 0x040fe400047a1670 */
[----:B0-----:R-:W-:Y:S01]  /*75e0*/  F2FP.SATFINITE.E4M3.F32.PACK_AB_MERGE_C R5, RZ, R16, RZ ;  /* 0x00000010ff05723e */ /* 0x001fe200048070ff */
[----:B------:R0:W-:Y:S01]  /*75f0*/  @!P6 STG.E.U8 desc[UR16][R10.64+0x71], R17 ;  /* 0x000071110a00e986 */ /* 0x0001e2000c101110 */
[C---:B------:R-:W-:Y:S02]  /*7600*/  ISETP.LT.OR P6, PT, R29.reuse, 0x79, !P0 ;  /* 0x000000791d00780c */ /* 0x040fe400047c1670 */
[----:B------:R-:W-:Y:S01]  /*7610*/  ISETP.LT.OR P0, PT, R29, 0x7a, !P0 ;  /* 0x0000007a1d00780c */ /* 0x000fe20004701670 */
[----:B------:R2:W-:Y:S01]  /*7620*/  @!P3 STG.E.U8 desc[UR16][R6.64+0x70], R19 ;  /* 0x000070130600b986 */ /* 0x0005e2000c101110 */
[----:B-1----:R-:W-:-:S05]  /*7630*/  F2FP.SATFINITE.E4M3.F32.PACK_AB_MERGE_C R21, RZ, R14, RZ ;  /* 0x0000000eff15723e */ /* 0x002fca00048070ff */
[----:B------:R2:W-:Y:S01]  /*7640*/  @!P5 STG.E.U8 desc[UR16][R6.64+0x71], R5 ;  /* 0x000071050600d986 */ /* 0x0005e2000c101110 */
[----:B0-----:R-:W-:-:S03]  /*7650*/  F2FP.SATFINITE.E4M3.F32.PACK_AB_MERGE_C R17, RZ, R12, RZ ;  /* 0x0000000cff11723e */ /* 0x001fc600048070ff */
[----:B------:R2:W-:Y:S04]  /*7660*/  @!P4 STG.E.U8 desc[UR16][R10.64+0x78], R13 ;  /* 0x0000780d0a00c986 */ /* 0x0005e8000c101110 */
[----:B------:R2:W-:Y:S04]  /*7670*/  @!P1 STG.E.U8 desc[UR16][R10.64+0x79], R17 ;  /* 0x000079110a009986 */ /* 0x0005e8000c101110 */
[----:B------:R2:W-:Y:S04]  /*7680*/  @!P6 STG.E.U8 desc[UR16][R6.64+0x78], R15 ;  /* 0x0000780f0600e986 */ /* 0x0005e8000c101110 */
[----:B------:R2:W-:Y:S02]  /*7690*/  @!P0 STG.E.U8 desc[UR16][R6.64+0x79], R21 ;  /* 0x0000791506008986 */ /* 0x0005e4000c101110 */
.L_x_161:
[----:B------:R-:W-:Y:S05]  /*76a0*/  BSYNC B0 ;  /* 0x0000000000007941 */ /* 0x000fea0003800000 */
.L_x_31:
[----:B------:R-:W-:Y:S01]  /*76b0*/  ULDC UR6, c[0x0][0xc] ;  /* 0x0000030000067ab9 */ /* 0x000fe20000000800 */
[----:B------:R-:W-:Y:S01]  /*76c0*/  ULDC UR7, c[0x0][0x10] ;  /* 0x0000040000077ab9 */ /* 0x000fe20000000800 */
[----:B--2-45:R-:W2:Y:S01]  /*76d0*/  LDC R5, c[0x0][0x14] ;  /* 0x00000500ff057b82 */ /* 0x034ea20000000800 */
[----:B------:R-:W-:Y:S01]  /*76e0*/  UIMAD.WIDE.U32 UR6, UR6, UR7, URZ ;  /* 0x00000007060672a5 */ /* 0x000fe2000f8e003f */
[----:B0-----:R-:W-:Y:S01]  /*76f0*/  PRMT R6, RZ, 0x7610, R6 ;  /* 0x00007610ff067816 */ /* 0x001fe20000000006 */
[----:B------:R-:W-:-:S04]  /*7700*/  IMAD.MOV.U32 R7, RZ, RZ, -0x1 ;  /* 0xffffffffff077424 */ /* 0x000fc800078e00ff */
[----:B--2---:R-:W-:-:S04]  /*7710*/  IMAD.WIDE.U32 R2, R5, UR6, R2 ;  /* 0x0000000605027c25 */ /* 0x004fc8000f8e0002 */
[----:B------:R-:W-:Y:S01]  /*7720*/  IMAD R5, R5, UR7, RZ ;  /* 0x0000000705057c24 */ /* 0x000fe2000f8e02ff */
[----:B------:R-:W-:Y:S02]  /*7730*/  ULDC.64 UR6, c[0x0][0x650] ;  /* 0x0001940000067ab9 */ /* 0x000fe40000000a00 */
[----:B------:R-:W-:Y:S01]  /*7740*/  ISETP.GE.U32.AND P0, PT, R2, UR6, PT ;  /* 0x0000000602007c0c */ /* 0x000fe2000bf06070 */
[----:B------:R-:W-:Y:S02]  /*7750*/  IMAD.IADD R3, R3, 0x1, R5 ;  /* 0x0000000103037824 */ /* 0x000fe400078e0205 */
[----:B------:R-:W-:-:S03]  /*7760*/  IMAD.MOV.U32 R5, RZ, RZ, -0x1 ;  /* 0xffffffffff057424 */ /* 0x000fc600078e00ff */
[----:B------:R-:W-:-:S13]  /*7770*/  ISETP.GE.U32.AND.EX P0, PT, R3, UR7, PT, P0 ;  /* 0x0000000703007c0c */ /* 0x000fda000bf06100 */
[----:B------:R-:W-:Y:S05]  /*7780*/  @P0 BRA `(.L_x_162) ;  /* 0x0000000400600947 */ /* 0x000fea0003800000 */
[----:B------:R-:W0:Y:S01]  /*7790*/  S2R R20, SR_CTAID.X ;  /* 0x0000000000147919 */ /* 0x000e220000002500 */
[----:B------:R-:W2:Y:S01]  /*77a0*/  LDC.64 R14, c[0x0][0x628] ;  /* 0x00018a00ff0e7b82 */ /* 0x000ea20000000a00 */
[----:B------:R-:W-:Y:S01]  /*77b0*/  ULDC UR6, c[0x0][0x150] ;  /* 0x0000540000067ab9 */ /* 0x000fe20000000800 */
[----:B------:R-:W-:Y:S01]  /*77c0*/  IMAD.MOV.U32 R12, RZ, RZ, R2 ;  /* 0x000000ffff0c7224 */ /* 0x000fe200078e0002 */
[----:B------:R-:W4:Y:S01]  /*77d0*/  S2R R22, SR_CTAID.Y ;  /* 0x0000000000167919 */ /* 0x000f220000002600 */
[----:B------:R-:W-:-:S04]  /*77e0*/  IMAD.MOV.U32 R13, RZ, RZ, R3 ;  /* 0x000000ffff0d7224 */ /* 0x000fc800078e0003 */
[----:B------:R-:W1:Y:S08]  /*77f0*/  LDC R23, c[0x0][0x144] ;  /* 0x00005100ff177b82 */ /* 0x000e700000000800 */
[----:B------:R-:W1:Y:S08]  /*7800*/  LDC R16, c[0x0][0x630] ;  /* 0x00018c00ff107b82 */ /* 0x000e700000000800 */
[----:B------:R-:W1:Y:S01]  /*7810*/  LDC.64 R18, c[0x0][0x620] ;  /* 0x00018800ff127b82 */ /* 0x000e620000000a00 */
[----:B--2---:R-:W-:-:S04]  /*7820*/  ISETP.NE.U32.AND P0, PT, R14, RZ, PT ;  /* 0x000000ff0e00720c */ /* 0x004fc80003f05070 */
[----:B------:R-:W-:Y:S02]  /*7830*/  ISETP.NE.AND.EX P0, PT, R15, RZ, PT, P0 ;  /* 0x000000ff0f00720c */ /* 0x000fe40003f05300 */
[----:B0-----:R-:W-:-:S05]  /*7840*/  I2FP.F32.U32 R5, R20 ;  /* 0x0000001400057245 */ /* 0x001fca0000201000 */
[----:B------:R-:W-:-:S04]  /*7850*/  FMUL R5, R5, UR6 ;  /* 0x0000000605057c20 */ /* 0x000fc80008400000 */
[----:B------:R0:W2:Y:S02]  /*7860*/  F2I.U32.TRUNC.NTZ R21, R5 ;  /* 0x0000000500157305 */ /* 0x0000a4000020f000 */
[----:B----4-:R-:W-:Y:S05]  /*7870*/  @!P0 BRA `(.L_x_163) ;  /* 0x0000000000288947 */ /* 0x010fea0003800000 */
[----:B0-----:R-:W0:Y:S02]  /*7880*/  LDC R5, c[0x0][0x634] ;  /* 0x00018d00ff057b82 */ /* 0x001e240000000800 */
        /* <DEDUP_REMOVED lines=9> */
.L_x_163:
[-CC-:B-1----:R-:W-:Y:S01]  /*7920*/  SHF.R.U64 R17, R12, R16.reuse, R13.reuse ;  /* 0x000000100c117219 */ /* 0x182fe2000000120d */
[----:B------:R-:W1:Y:S01]  /*7930*/  LDC.64 R28, c[0x0][0x640] ;  /* 0x00019000ff1c7b82 */ /* 0x000e620000000a00 */
[----:B0-----:R-:W-:Y:S01]  /*7940*/  SHF.R.U32.HI R5, RZ, R16, R13 ;  /* 0x00000010ff057219 */ /* 0x001fe2000001160d */
[----:B--2---:R-:W-:Y:S01]  /*7950*/  IMAD.MOV R21, RZ, RZ, -R21 ;  /* 0x000000ffff157224 */ /* 0x004fe200078e0a15 */
[----:B------:R-:W-:Y:S01]  /*7960*/  IADD3 R11, P0, RZ, -R17, RZ ;  /* 0x80000011ff0b7210 */ /* 0x000fe20007f1e0ff */
[----:B------:R-:W-:Y:S02]  /*7970*/  ULDC UR6, c[0x0][0x154] ;  /* 0x0000550000067ab9 */ /* 0x000fe40000000800 */
[----:B------:R-:W-:Y:S02]  /*7980*/  IMAD R23, R23, R21, R20 ;  /* 0x0000001517177224 */ /* 0x000fe400078e0214 */
[----:B------:R-:W0:Y:S01]  /*7990*/  LDC R12, c[0x0][0x618] ;  /* 0x00018600ff0c7b82 */ /* 0x000e220000000800 */
[----:B------:R-:W-:-:S02]  /*79a0*/  IMAD.X R5, RZ, RZ, ~R5, P0 ;  /* 0x000000ffff057224 */ /* 0x000fc400000e0e05 */
[----:B------:R-:W-:-:S04]  /*79b0*/  IMAD.WIDE.U32 R6, R11, R18, R2 ;  /* 0x000000120b067225 */ /* 0x000fc800078e0002 */
[----:B------:R-:W-:Y:S01]  /*79c0*/  IMAD R10, R5, R18, RZ ;  /* 0x00000012050a7224 */ /* 0x000fe200078e02ff */
[----:B------:R-:W2:Y:S03]  /*79d0*/  LDC R24, c[0x0][0x608] ;  /* 0x00018200ff187b82 */ /* 0x000ea60000000800 */
[----:B------:R-:W-:Y:S02]  /*79e0*/  IMAD R5, R11, R19, R10 ;  /* 0x000000130b057224 */ /* 0x000fe400078e020a */
[----:B------:R-:W-:Y:S02]  /*79f0*/  IMAD.MOV.U32 R11, RZ, RZ, 0x1 ;  /* 0x00000001ff0b7424 */ /* 0x000fe400078e00ff */
[----:B------:R-:W-:Y:S01]  /*7a00*/  IMAD.IADD R5, R7, 0x1, R5 ;  /* 0x0000000107057824 */ /* 0x000fe200078e0205 */
[----:B---3--:R-:W3:Y:S01]  /*7a10*/  LDC R26, c[0x0][0x658] ;  /* 0x00019600ff1a7b82 */ /* 0x008ee20000000800 */
[----:B------:R-:W-:-:S02]  /*7a20*/  I2FP.F32.U32 R7, R22 ;  /* 0x0000001600077245 */ /* 0x000fc40000201000 */
[----:B-1----:R-:W-:-:S03]  /*7a30*/  ISETP.NE.U32.AND P0, PT, R28, RZ, PT ;  /* 0x000000ff1c00720c */ /* 0x002fc60003f05070 */
[----:B------:R-:W-:Y:S01]  /*7a40*/  FMUL R10, R7, UR6 ;  /* 0x00000006070a7c20 */ /* 0x000fe20008400000 */
[----:B------:R-:W-:Y:S01]  /*7a50*/  ISETP.NE.AND.EX P0, PT, R29, RZ, PT, P0 ;  /* 0x000000ff1d00720c */ /* 0x000fe20003f05300 */
[----:B------:R-:W1:Y:S01]  /*7a60*/  LDC R21, c[0x0][0x148] ;  /* 0x00005200ff157b82 */ /* 0x000e620000000800 */
[-CC-:B0-----:R-:W-:Y:S01]  /*7a70*/  SHF.R.U64 R16, R6, R12.reuse, R5.reuse ;  /* 0x0000000c06107219 */ /* 0x181fe20000001205 */
[----:B------:R0:W4:Y:S01]  /*7a80*/  F2I.U32.TRUNC.NTZ R18, R10 ;  /* 0x0000000a00127305 */ /* 0x000122000020f000 */
[----:B------:R-:W-:Y:S01]  /*7a90*/  SHF.R.U32.HI R5, RZ, R12, R5 ;  /* 0x0000000cff057219 */ /* 0x000fe20000011605 */
[----:B------:R-:W-:-:S04]  /*7aa0*/  IMAD.MOV.U32 R7, RZ, RZ, -0x1 ;  /* 0xffffffffff077424 */ /* 0x000fc800078e00ff */
[----:B------:R-:W0:Y:S01]  /*7ab0*/  LDC R20, c[0x0][0x600] ;  /* 0x00018000ff147b82 */ /* 0x000e220000000800 */
[-CC-:B--2---:R-:W-:Y:S02]  /*7ac0*/  SHF.R.U64 R14, R16, R24.reuse, R5.reuse ;  /* 0x00000018100e7219 */ /* 0x184fe40000001205 */
[----:B------:R-:W-:-:S05]  /*7ad0*/  SHF.R.U32.HI R5, RZ, R24, R5 ;  /* 0x00000018ff057219 */ /* 0x000fca0000011605 */
[----:B------:R-:W2:Y:S01]  /*7ae0*/  LDC R27, c[0x0][0x648] ;  /* 0x00019200ff1b7b82 */ /* 0x000ea20000000800 */
[-C--:B---3--:R-:W-:Y:S02]  /*7af0*/  SHF.L.U32 R6, R7, R26.reuse, RZ ;  /* 0x0000001a07067219 */ /* 0x088fe400000006ff */
[-CC-:B------:R-:W-:Y:S02]  /*7b00*/  SHF.R.U64 R19, R14, R26.reuse, R5.reuse ;  /* 0x0000001a0e137219 */ /* 0x180fe40000001205 */
[----:B------:R-:W-:Y:S02]  /*7b10*/  SHF.R.U32.HI R7, RZ, R26, R5 ;  /* 0x0000001aff077219 */ /* 0x000fe40000011605 */
[----:B------:R-:W-:Y:S01]  /*7b20*/  LOP3.LUT R25, RZ, R6, RZ, 0x33, !PT ;  /* 0x00000006ff197212 */ /* 0x000fe200078e33ff */
[----:B------:R-:W3:Y:S01]  /*7b30*/  LDC R30, c[0x0][0x638] ;  /* 0x00018e00ff1e7b82 */ /* 0x000ee20000000800 */
[----:B------:R-:W-:Y:S01]  /*7b40*/  SHF.L.U32 R26, R11, R26, RZ ;  /* 0x0000001a0b1a7219 */ /* 0x000fe200000006ff */
[----:B------:R-:W-:-:S06]  /*7b50*/  IMAD.MOV.U32 R6, RZ, RZ, R19 ;  /* 0x000000ffff067224 */ /* 0x000fcc00078e0013 */
[----:B------:R-:W0:Y:S01]  /*7b60*/  LDC R31, c[0x0][0x610] ;  /* 0x00018400ff1f7b82 */ /* 0x000e220000000800 */
[----:B----4-:R-:W-:Y:S05]  /*7b70*/  @!P0 BRA `(.L_x_164) ;  /* 0x0000000000288947 */ /* 0x010fea0003800000 */
[----:B------:R-:W4:Y:S02]  /*7b80*/  LDC R6, c[0x0][0x64c] ;  /* 0x00019300ff067b82 */ /* 0x000f240000000800 */
[----:B----4-:R-:W-:-:S05]  /*7b90*/  IADD3 R5, P0, R19, R6, RZ ;  /* 0x0000000613057210 */ /* 0x010fca0007f1e0ff */
[----:B------:R-:W-:-:S04]  /*7ba0*/  IMAD.X R15, RZ, RZ, R7, P0 ;  /* 0x000000ffff0f7224 */ /* 0x000fc800000e0607 */
[----:B------:R-:W-:-:S04]  /*7bb0*/  IMAD.WIDE.U32 R6, R15, R28, RZ ;  /* 0x0000001c0f067225 */ /* 0x000fc800078e00ff */
[----:B0-----:R-:W-:-:S04]  /*7bc0*/  IMAD.WIDE.U32 R10, P0, R5, R29, R6 ;  /* 0x0000001d050a7225 */ /* 0x001fc80007800006 */
[----:B------:R-:W-:-:S04]  /*7bd0*/  IMAD.WIDE.U32 R6, R5, R28, RZ ;  /* 0x0000001c05067225 */ /* 0x000fc800078e00ff */
[----:B------:R-:W-:Y:S01]  /*7be0*/  IMAD.X R13, RZ, RZ, RZ, P0 ;  /* 0x000000ffff0d7224 */ /* 0x000fe200000e06ff */
[----:B------:R-:W-:Y:S01]  /*7bf0*/  IADD3 RZ, P0, R7, R10, RZ ;  /* 0x0000000a07ff7210 */ /* 0x000fe20007f1e0ff */
[----:B------:R-:W-:-:S04]  /*7c00*/  IMAD.MOV.U32 R12, RZ, RZ, R11 ;  /* 0x000000ffff0c7224 */ /* 0x000fc800078e000b */
[----:B------:R-:W-:-:S08]  /*7c10*/  IMAD.WIDE.U32.X R6, R15, R29, R12, P0 ;  /* 0x0000001d0f067225 */ /* 0x000fd000000e040c */
.L_x_164:
[----:B--2---:R-:W-:Y:S01]  /*7c20*/  SHF.R.U64 R5, R6, R27, R7 ;  /* 0x0000001b06057219 */ /* 0x004fe20000001207 */
[----:B0-----:R-:W-:Y:S01]  /*7c30*/  VIADD R7, R20, 0xffffffff ;  /* 0xffffffff14077836 */ /* 0x001fe20000000000 */
[----:B------:R-:W-:Y:S01]  /*7c40*/  LOP3.LUT R28, R14, R25, RZ, 0xc0, !PT ;  /* 0x000000190e1c7212 */ /* 0x000fe200078ec0ff */
[----:B------:R-:W-:Y:S02]  /*7c50*/  IMAD.MOV R18, RZ, RZ, -R18 ;  /* 0x000000ffff127224 */ /* 0x000fe400078e0a12 */
[----:B------:R-:W-:Y:S01]  /*7c60*/  IMAD.MOV R6, RZ, RZ, -R5 ;  /* 0x000000ffff067224 */ /* 0x000fe200078e0a05 */
[----:B------:R-:W-:Y:S01]  /*7c70*/  LOP3.LUT R16, R16, R7, RZ, 0xc0, !PT ;  /* 0x0000000710107212 */ /* 0x000fe200078ec0ff */
[----:B------:R-:W-:Y:S02]  /*7c80*/  IMAD R28, R26, R5, R28 ;  /* 0x000000051a1c7224 */ /* 0x000fe400078e021c */
[----:B-1----:R-:W-:Y:S02]  /*7c90*/  @P2 IMAD R23, R21, R18, R22 ;  /* 0x0000001215172224 */ /* 0x002fe400078e0216 */
[----:B---3--:R-:W-:-:S02]  /*7ca0*/  IMAD R5, R6, R30, R19 ;  /* 0x0000001e06057224 */ /* 0x008fc400078e0213 */
[----:B------:R-:W-:Y:S02]  /*7cb0*/  IMAD R28, R28, R31, R23 ;  /* 0x0000001f1c1c7224 */ /* 0x000fe400078e0217 */
[----:B------:R-:W-:Y:S02]  /*7cc0*/  IMAD R5, R5, R20, R16 ;  /* 0x0000001405057224 */ /* 0x000fe400078e0210 */
[----:B------:R-:W-:-:S03]  /*7cd0*/  IMAD.MOV.U32 R6, RZ, RZ, 0x1 ;  /* 0x00000001ff067424 */ /* 0x000fc600078e00ff */
[----:B------:R-:W-:Y:S02]  /*7ce0*/  SEL R7, R5, R28, !P2 ;  /* 0x0000001c05077207 */ /* 0x000fe40005000000 */
[----:B------:R-:W-:Y:S01]  /*7cf0*/  SEL R28, R28, R5, !P2 ;  /* 0x000000051c1c7207 */ /* 0x000fe20005000000 */
[----:B------:R-:W-:-:S07]  /*7d00*/  IMAD.MOV.U32 R5, RZ, RZ, R17 ;  /* 0x000000ffff057224 */ /* 0x000fce00078e0011 */
.L_x_162:
[----:B------:R-:W-:Y:S01]  /*7d10*/  LOP3.LUT P0, RZ, R6, 0xff, RZ, 0xc0, !PT ;  /* 0x000000ff06ff7812 */ /* 0x000fe2000780c0ff */
[----:B------:R-:W-:-:S12]  /*7d20*/  IMAD.MOV.U32 R6, RZ, RZ, R28 ;  /* 0x000000ffff067224 */ /* 0x000fd800078e001c */
[----:B------:R-:W-:Y:S05]  /*7d30*/  @P0 BRA `(.L_x_165) ;  /* 0xffffff9000900947 */ /* 0x000fea000383ffff */
[----:B------:R-:W-:Y:S05]  /*7d40*/  EXIT ;  /* 0x000000000000794d */ /* 0x000fea0003800000 */
.L_x_3:
[----:B0-----:R-:W-:Y:S01]  /*7d50*/  ULDC.64 UR4, c[0x0][0x650] ;  /* 0x0001940000047ab9 */ /* 0x001fe20000000a00 */
        /* <DEDUP_REMOVED lines=25> */
.L_x_167:
[--C-:B------:R-:W-:Y:S01]  /*7ef0*/  SHF.R.U64 R16, R14, R18, R15.reuse ;  /* 0x000000120e107219 */ /* 0x100fe2000000120f */
[----:B------:R-:W0:Y:S01]  /*7f00*/  LDC R22, c[0x0][0x618] ;  /* 0x00018600ff167b82 */ /* 0x000e220000000800 */
[----:B------:R-:W-:Y:S01]  /*7f10*/  I2FP.F32.U32 R7, R8 ;  /* 0x0000000800077245 */ /* 0x000fe20000201000 */
[----:B------:R-:W-:Y:S01]  /*7f20*/  ULDC UR4, c[0x0][0x150] ;  /* 0x0000540000047ab9 */ /* 0x000fe20000000800 */
[----:B------:R-:W-:Y:S02]  /*7f30*/  SHF.R.U32.HI R6, RZ, R18, R15 ;  /* 0x00000012ff067219 */ /* 0x000fe4000001160f */
[----:B------:R-:W-:Y:S01]  /*7f40*/  IADD3 R9, P0, RZ, -R16, RZ ;  /* 0x80000010ff097210 */ /* 0x000fe20007f1e0ff */
[----:B------:R-:W-:Y:S01]  /*7f50*/  FMUL R13, R7, UR4 ;  /* 0x00000004070d7c20 */ /* 0x000fe20008400000 */
[----:B------:R-:W-:Y:S01]  /*7f60*/  ULDC UR4, c[0x0][0x154] ;  /* 0x0000550000047ab9 */ /* 0x000fe20000000800 */
[----:B------:R-:W1:Y:S02]  /*7f70*/  LDC.64 R24, c[0x0][0x640] ;  /* 0x00019000ff187b82 */ /* 0x000e640000000a00 */
[----:B------:R-:W-:-:S02]  /*7f80*/  IMAD.X R11, RZ, RZ, ~R6, P0 ;  /* 0x000000ffff0b7224 */ /* 0x000fc400000e0e06 */
[----:B------:R-:W2:Y:S01]  /*7f90*/  F2I.U32.TRUNC.NTZ R13, R13 ;  /* 0x0000000d000d7305 */ /* 0x000ea2000020f000 */
[----:B------:R-:W-:-:S03]  /*7fa0*/  IMAD.WIDE.U32 R6, R9, R20, R2 ;  /* 0x0000001409067225 */ /* 0x000fc600078e0002 */
[----:B------:R-:W3:Y:S01]  /*7fb0*/  LDC R15, c[0x0][0x144] ;  /* 0x00005100ff0f7b82 */ /* 0x000ee20000000800 */
[----:B------:R-:W-:-:S04]  /*7fc0*/  IMAD R12, R11, R20, RZ ;  /* 0x000000140b0c7224 */ /* 0x000fc800078e02ff */
[----:B------:R-:W-:Y:S02]  /*7fd0*/  IMAD R9, R9, R21, R12 ;  /* 0x0000001509097224 */ /* 0x000fe400078e020c */
[----:B------:R-:W-:Y:S01]  /*7fe0*/  IMAD.MOV.U32 R12, RZ, RZ, -0x1 ;  /* 0xffffffffff0c7424 */ /* 0x000fe200078e00ff */
[----:B------:R-:W4:Y:S01]  /*7ff0*/  LDC R18, c[0x0][0x608] ;  /* 0x00018200ff127b82 */ /* 0x000f220000000800 */
[----:B------:R-:W-:Y:S01]  /*8000*/  IMAD.IADD R7, R7, 0x1, R9 ;  /* 0x0000000107077824 */ /* 0x000fe200078e0209 */
[----:B------:R-:W-:-:S04]  /*8010*/  I2FP.F32.U32 R9, R10 ;  /* 0x0000000a00097245 */ /* 0x000fc80000201000 */
[-C--:B0-----:R-:W-:Y:S01]  /*8020*/  SHF.R.U64 R14, R6, R22.reuse, R7 ;  /* 0x00000016060e7219 */ /* 0x081fe20000001207 */
[----:B--2---:R-:W-:Y:S01]  /*8030*/  IMAD.MOV R6, RZ, RZ, -R13 ;  /* 0x000000ffff067224 */ /* 0x004fe200078e0a0d */
[----:B------:R-:W0:Y:S01]  /*8040*/  LDC R11, c[0x0][0x658] ;  /* 0x00019600ff0b7b82 */ /* 0x000e220000000800 */
[----:B-1----:R-:W-:Y:S01]  /*8050*/  ISETP.NE.U32.AND P0, PT, R24, RZ, PT ;  /* 0x000000ff1800720c */ /* 0x002fe20003f05070 */
[----:B------:R-:W-:Y:S01]  /*8060*/  FMUL R9, R9, UR4 ;  /* 0x0000000409097c20 */ /* 0x000fe20008400000 */
[----:B------:R-:W-:Y:S02]  /*8070*/  SHF.R.U32.HI R7, RZ, R22, R7 ;  /* 0x00000016ff077219 */ /* 0x000fe40000011607 */
[----:B------:R-:W-:-:S03]  /*8080*/  ISETP.NE.AND.EX P0, PT, R25, RZ, PT, P0 ;  /* 0x000000ff1900720c */ /* 0x000fc60003f05300 */
[----:B------:R-:W1:Y:S01]  /*8090*/  LDC R21, c[0x0][0x148] ;  /* 0x00005200ff157b82 */ /* 0x000e620000000800 */
[----:B---3--:R-:W-:Y:S02]  /*80a0*/  IMAD R22, R15, R6, R8 ;  /* 0x000000060f167224 */ /* 0x008fe400078e0208 */
[----:B------:R-:W-:-:S05]  /*80b0*/  IMAD.MOV.U32 R8, RZ, RZ, 0x1 ;  /* 0x00000001ff087424 */ /* 0x000fca00078e00ff */
[----:B------:R-:W2:Y:S01]  /*80c0*/  LDC R20, c[0x0][0x600] ;  /* 0x00018000ff147b82 */ /* 0x000ea20000000800 */
[-CC-:B----4-:R-:W-:Y:S02]  /*80d0*/  SHF.R.U64 R17, R14, R18.reuse, R7.reuse ;  /* 0x000000120e117219 */ /* 0x190fe40000001207 */
[----:B------:R-:W-:Y:S02]  /*80e0*/  SHF.R.U32.HI R6, RZ, R18, R7 ;  /* 0x00000012ff067219 */ /* 0x000fe40000011607 */
[----:B------:R3:W4:Y:S03]  /*80f0*/  F2I.U32.TRUNC.NTZ R18, R9 ;  /* 0x0000000900127305 */ /* 0x000726000020f000 */
[----:B------:R-:W1:Y:S01]  /*8100*/  LDC R23, c[0x0][0x648] ;  /* 0x00019200ff177b82 */ /* 0x000e620000000800 */
[-C--:B0-----:R-:W-:Y:S02]  /*8110*/  SHF.R.U64 R19, R17, R11.reuse, R6 ;  /* 0x0000000b11137219 */ /* 0x081fe40000001206 */
[----:B------:R-:W-:-:S02]  /*8120*/  SHF.L.U32 R12, R12, R11, RZ ;  /* 0x0000000b0c0c7219 */ /* 0x000fc400000006ff */
[-C--:B------:R-:W-:Y:S01]  /*8130*/  SHF.R.U32.HI R7, RZ, R11.reuse, R6 ;  /* 0x0000000bff077219 */ /* 0x080fe20000011606 */
[----:B------:R-:W-:Y:S01]  /*8140*/  IMAD.MOV.U32 R6, RZ, RZ, R19 ;  /* 0x000000ffff067224 */ /* 0x000fe200078e0013 */
[----:B------:R-:W-:Y:S01]  /*8150*/  SHF.L.U32 R27, R8, R11, RZ ;  /* 0x0000000b081b7219 */ /* 0x000fe200000006ff */
[----:B------:R-:W0:Y:S01]  /*8160*/  LDC R26, c[0x0][0x638] ;  /* 0x00018e00ff1a7b82 */ /* 0x000e220000000800 */
[----:B------:R-:W-:-:S07]  /*8170*/  LOP3.LUT R28, RZ, R12, RZ, 0x33, !PT ;  /* 0x0000000cff1c7212 */ /* 0x000fce00078e33ff */
[----:B------:R-:W0:Y:S01]  /*8180*/  LDC R29, c[0x0][0x610] ;  /* 0x00018400ff1d7b82 */ /* 0x000e220000000800 */
[----:B---34-:R-:W-:Y:S05]  /*8190*/  @!P0 BRA `(.L_x_168) ;  /* 0x0000000000288947 */ /* 0x018fea0003800000 */
        /* <DEDUP_REMOVED lines=10> */
.L_x_168:
[----:B-1----:R-:W-:Y:S01]  /*8240*/  SHF.R.U64 R7, R6, R23, R7 ;  /* 0x0000001706077219 */ /* 0x002fe20000001207 */
[----:B--2---:R-:W-:Y:S01]  /*8250*/  VIADD R9, R20, 0xffffffff ;  /* 0xffffffff14097836 */ /* 0x004fe20000000000 */
[----:B------:R-:W-:Y:S01]  /*8260*/  LOP3.LUT R6, R17, R28, RZ, 0xc0, !PT ;  /* 0x0000001c11067212 */ /* 0x000fe200078ec0ff */
[----:B------:R-:W-:Y:S02]  /*8270*/  IMAD.MOV R18, RZ, RZ, -R18 ;  /* 0x000000ffff127224 */ /* 0x000fe400078e0a12 */
[----:B------:R-:W-:Y:S02]  /*8280*/  IMAD.MOV R8, RZ, RZ, -R7 ;  /* 0x000000ffff087224 */ /* 0x000fe400078e0a07 */
[----:B------:R-:W-:Y:S01]  /*8290*/  IMAD R11, R27, R7, R6 ;  /* 0x000000071b0b7224 */ /* 0x000fe200078e0206 */
[----:B------:R-:W-:Y:S01]  /*82a0*/  LOP3.LUT R7, R14, R9, RZ, 0xc0, !PT ;  /* 0x000000090e077212 */ /* 0x000fe200078ec0ff */
[----:B------:R-:W-:Y:S02]  /*82b0*/  @P2 IMAD R22, R21, R18, R10 ;  /* 0x0000001215162224 */ /* 0x000fe400078e020a */
[----:B0-----:R-:W-:-:S02]  /*82c0*/  IMAD R6, R8, R26, R19 ;  /* 0x0000001a08067224 */ /* 0x001fc400078e0213 */
[----:B------:R-:W-:Y:S02]  /*82d0*/  IMAD R11, R11, R29, R22 ;  /* 0x0000001d0b0b7224 */ /* 0x000fe400078e0216 */
[----:B------:R-:W-:Y:S02]  /*82e0*/  IMAD R6, R6, R20, R7 ;  /* 0x0000001406067224 */ /* 0x000fe400078e0207 */
[----:B------:R-:W-:-:S03]  /*82f0*/  IMAD.MOV.U32 R8, RZ, RZ, 0x1 ;  /* 0x00000001ff087424 */ /* 0x000fc600078e00ff */
[----:B------:R-:W-:Y:S02]  /*8300*/  SEL R14, R6, R11, !P2 ;  /* 0x0000000b060e7207 */ /* 0x000fe40005000000 */
[----:B------:R-:W-:Y:S01]  /*8310*/  SEL R11, R11, R6, !P2 ;  /* 0x000000060b0b7207 */ /* 0x000fe20005000000 */
[----:B------:R-:W-:Y:S01]  /*8320*/  IMAD.MOV.U32 R6, RZ, RZ, R16 ;  /* 0x000000ffff067224 */ /* 0x000fe200078e0010 */
[----:B------:R-:W-:-:S07]  /*8330*/  PRMT R7, R8, 0x7610, R7 ;  /* 0x0000761008077816 */ /* 0x000fce0000000007 */
.L_x_166:
[----:B------:R-:W-:-:S08]  /*8340*/  NOP ;  /* 0x0000000000007918 */ /* 0x000fd00000000000 */
[----:B------:R-:W0:-:S00]  /*8350*/  USETMAXREG.DEALLOC.CTAPOOL 0x28 ;  /* 0x00000028000079c8 */ /* 0x000e0000080e0500 */
[----:B0-----:R-:W-:-:S13]  /*8360*/  ISETP.NE.AND P0, PT, R5, RZ, PT ;  /* 0x000000ff0500720c */ /* 0x001fda0003f05270 */
[----:B------:R-:W-:Y:S05]  /*8370*/  @P0 EXIT ;  /* 0x000000000000094d */ /* 0x000fea0003800000 */
[----:B------:R-:W-:Y:S01]  /*8380*/  LOP3.LUT P0, RZ, R7, 0xff, RZ, 0xc0, !PT ;  /* 0x000000ff07ff7812 */ /* 0x000fe2000780c0ff */
[----:B------:R-:W-:Y:S02]  /*8390*/  IMAD.MOV.U32 R5, RZ, RZ, 0x1 ;  /* 0x00000001ff057424 */ /* 0x000fe400078e00ff */
[----:B------:R-:W-:-:S10]  /*83a0*/  IMAD.MOV.U32 R13, RZ, RZ, RZ ;  /* 0x000000ffff0d7224 */ /* 0x000fd400078e00ff */
[----:B------:R-:W-:Y:S05]  /*83b0*/  @!P0 BRA `(.L_x_169) ;  /* 0x0000000c00308947 */ /* 0x000fea0003800000 */
[----:B------:R-:W0:Y:S01]  /*83c0*/  LDC R5, c[0x0][0x28c] ;  /* 0x0000a300ff057b82 */ /* 0x000e220000000800 */
[----:B------:R-:W-:Y:S01]  /*83d0*/  ULDC UR5, c[0x0][0x600] ;  /* 0x0001800000057ab9 */ /* 0x000fe20000000800 */
[----:B------:R-:W-:Y:S01]  /*83e0*/  ULDC UR4, c[0x0][0xc] ;  /* 0x0000030000047ab9 */ /* 0x000fe20000000800 */
[----:B------:R-:W-:Y:S01]  /*83f0*/  UIADD3 UR16, UR5, -0x1, URZ ;  /* 0xffffffff05107890 */ /* 0x000fe2000fffe03f */
[C---:B------:R-:W-:Y:S01]  /*8400*/  LOP3.LUT P3, RZ, R0.reuse, 0x7f, RZ, 0xc0, !PT ;  /* 0x0000007f00ff7812 */ /* 0x040fe2000786c0ff */
[----:B------:R-:W-:Y:S01]  /*8410*/  ULDC UR6, c[0x0][0x658] ;  /* 0x0001960000067ab9 */ /* 0x000fe20000000800 */
[----:B------:R-:W-:Y:S01]  /*8420*/  ULDC UR5, c[0x0][0x10] ;  /* 0x0000040000057ab9 */ /* 0x000fe20000000800 */
[----:B------:R-:W-:Y:S01]  /*8430*/  UMOV UR7, 0xffffffff ;  /* 0xffffffff00077882 */ /* 0x000fe20000000000 */
[----:B------:R-:W-:Y:S01]  /*8440*/  UMOV UR8, 0x1 ;  /* 0x0000000100087882 */ /* 0x000fe20000000000 */
[----:B------:R-:W-:Y:S01]  /*8450*/  UIMAD.WIDE.U32 UR4, UR4, UR5, URZ ;  /* 0x00000005040472a5 */ /* 0x000fe2000f8e003f */
[----:B------:R-:W-:Y:S01]  /*8460*/  LOP3.LUT P0, RZ, R0, 0x1f, RZ, 0xc0, !PT ;  /* 0x0000001f00ff7812 */ /* 0x000fe2000780c0ff */
[----:B------:R-:W-:Y:S01]  /*8470*/  USHF.L.U32 UR7, UR7, UR6, URZ ;  /* 0x0000000607077299 */ /* 0x000fe2000800063f */
[----:B------:R-:W-:Y:S01]  /*8480*/  BSSY B0, `(.L_x_169) ;  /* 0x00000bf000007945 */ /* 0x000fe20003800000 */
[----:B------:R-:W-:Y:S01]  /*8490*/  USHF.L.U32 UR18, UR8, UR6, URZ ;  /* 0x0000000608127299 */ /* 0x000fe2000800063f */
[----:B------:R-:W-:Y:S01]  /*84a0*/  IMAD.MOV.U32 R15, RZ, RZ, 0x1 ;  /* 0x00000001ff0f7424 */ /* 0x000fe200078e00ff */
[----:B------:R-:W-:Y:S01]  /*84b0*/  LOP3.LUT R16, R4, 0x2, RZ, 0xfc, !PT ;  /* 0x0000000204107812 */ /* 0x000fe200078efcff */
[----:B------:R-:W-:Y:S01]  /*84c0*/  ULDC UR6, c[0x0][0x14] ;  /* 0x0000050000067ab9 */ /* 0x000fe20000000800 */
[----:B------:R-:W-:Y:S01]  /*84d0*/  PLOP3.LUT P0, PT, P0, P3, PT, 0x8a, 0x0 ;  /* 0x000000000000781c */ /* 0x000fe20000707172 */
[----:B------:R-:W-:Y:S01]  /*84e0*/  UIMAD.WIDE.U32 UR20, UR4, UR6, URZ ;  /* 0x00000006041472a5 */ /* 0x000fe2000f8e003f */
[----:B------:R-:W-:Y:S01]  /*84f0*/  IMAD.MOV.U32 R13, RZ, RZ, RZ ;  /* 0x000000ffff0d7224 */ /* 0x000fe200078e00ff */
[----:B------:R-:W-:-:S02]  /*8500*/  UIMAD UR13, UR5, UR6, URZ ;  /* 0x00000006050d72a4 */ /* 0x000fc4000f8e023f */
[----:B------:R-:W-:Y:S01]  /*8510*/  ULOP3.LUT UR17, URZ, UR7, URZ, 0x33, !UPT ;  /* 0x000000073f117292 */ /* 0x000fe2000f8e333f */
[----:B0-----:R-:W-:Y:S01]  /*8520*/  VIADD R5, R5, 0x7f ;  /* 0x0000007f05057836 */ /* 0x001fe20000000000 */
[----:B------:R-:W-:Y:S01]  /*8530*/  UIADD3 UR13, UR21, UR13, URZ ;  /* 0x0000000d150d7290 */ /* 0x000fe2000fffe03f */
[----:B------:R-:W-:-:S03]  /*8540*/  ULDC.64 UR22, c[0x0][0x198] ;  /* 0x0000660000167ab9 */ /* 0x000fc60000000a00 */
[----:B------:R-:W-:-:S04]  /*8550*/  SHF.R.S32.HI R8, RZ, 0x1f, R5 ;  /* 0x0000001fff087819 */ /* 0x000fc80000011405 */
[----:B------:R-:W-:Y:S01]  /*8560*/  LEA.HI R8, R8, R5, RZ, 0x7 ;  /* 0x0000000508087211 */ /* 0x000fe200078f38ff */
[----:B------:R-:W-:-:S03]  /*8570*/  IMAD.MOV.U32 R5, RZ, RZ, 0x1 ;  /* 0x00000001ff057424 */ /* 0x000fc600078e00ff */
[----:B------:R-:W-:-:S05]  /*8580*/  SHF.R.S32.HI R12, RZ, 0x7, R8 ;  /* 0x00000007ff0c7819 */ /* 0x000fca0000011408 */
[----:B------:R-:W-:-:S07]  /*8590*/  VIADD R0, R12, 0x1 ;  /* 0x000000010c007836 */ /* 0x000fce0000000000 */
.L_x_181:
[----:B------:R-:W-:-:S03]  /*85a0*/  UMOV UR4, 0xffffffff ;  /* 0xffffffff00047882 */ /* 0x000fc60000000000 */
[----:B------:R-:W-:Y:S05]  /*85b0*/  BRA.DIV UR4, `(.L_x_170) ;  /* 0x00000012040c7947 */ /* 0x000fea000b800000 */
[----:B------:R-:W-:-:S13]  /*85c0*/  ELECT P1, URZ, PT ;  /* 0x00000000003f782f */ /* 0x000fda0003820000 */
.L_x_195:
[----:B------:R-:W0:Y:S01]  /*85d0*/  LDC R7, c[0x0][0x28c] ;  /* 0x0000a300ff077b82 */ /* 0x000e220000000800 */
[----:B------:R-:W-:Y:S01]  /*85e0*/  BSSY B1, `(.L_x_171) ;  /* 0x0000035000017945 */ /* 0x000fe20003800000 */
[----:B0-----:R-:W-:-:S13]  /*85f0*/  ISETP.LT.OR P1, PT, R7, 0x1, !P1 ;  /* 0x000000010700780c */ /* 0x001fda0004f21670 */
[----:B------:R-:W-:Y:S05]  /*8600*/  @P1 BRA `(.L_x_172) ;  /* 0x0000000000c81947 */ /* 0x000fea0003800000 */
[----:B------:R-:W-:Y:S02]  /*8610*/  IMAD.SHL.U32 R14, R14, 0x80, RZ ;  /* 0x000000800e0e7824 */ /* 0x000fe400078e00ff */
[----:B------:R-:W-:Y:S02]  /*8620*/  IMAD.SHL.U32 R17, R11, 0x80, RZ ;  /* 0x000000800b117824 */ /* 0x000fe400078e00ff */
[----:B------:R-:W-:Y:S02]  /*8630*/  IMAD.MOV.U32 R20, RZ, RZ, RZ ;  /* 0x000000ffff147224 */ /* 0x000fe400078e00ff */
[----:B------:R-:W-:Y:S02]  /*8640*/  IMAD.MOV.U32 R7, RZ, RZ, R0 ;  /* 0x000000ffff077224 */ /* 0x000fe400078e0000 */
[----:B------:R-:W-:Y:S02]  /*8650*/  IMAD.MOV.U32 R8, RZ, RZ, R5 ;  /* 0x000000ffff087224 */ /* 0x000fe400078e0005 */
[----:B------:R-:W-:-:S07]  /*8660*/  IMAD.MOV.U32 R9, RZ, RZ, R13 ;  /* 0x000000ffff097224 */ /* 0x000fce00078e000d */
.L_x_176:
[----:B------:R-:W0:Y:S01]  /*8670*/  S2R R11, SR_CgaCtaId ;  /* 0x00000000000b7919 */ /* 0x000e220000008800 */
[----:B------:R-:W-:-:S04]  /*8680*/  MOV R10, 0x400 ;  /* 0x00000400000a7802 */ /* 0x000fc80000000f00 */
[----:B0-----:R-:W-:Y:S02]  /*8690*/  LEA R18, R11, R10, 0x18 ;  /* 0x0000000a0b127211 */ /* 0x001fe400078ec0ff */
[----:B------:R-:W-:Y:S01]  /*86a0*/  SHF.L.U32 R10, R8, 0x1f, RZ ;  /* 0x0000001f080a7819 */ /* 0x000fe200000006ff */
[----:B------:R-:W0:Y:S02]  /*86b0*/  @!P3 LDC R11, c[0x0][0x500] ;  /* 0x00014000ff0bbb82 */ /* 0x000e240000000800 */
[----:B------:R-:W-:-:S04]  /*86c0*/  IMAD R19, R9, 0x8, R18 ;  /* 0x0000000809137824 */ /* 0x000fc800078e0212 */
[----:B------:R-:W1:Y:S02]  /*86d0*/  SYNCS.PHASECHK.TRANS64.TRYWAIT P1, [R19+URZ+0x38], R10 ;  /* 0x0000380a130075a7 */ /* 0x000e64000802017f */
[----:B-1----:R-:W-:Y:S05]  /*86e0*/  @!P1 BRA `(.L_x_173) ;  /* 0x0000000c00e09947 */ /* 0x002fea0003800000 */
.L_x_196:
[----:B-1----:R-:W-:Y:S01]  /*86f0*/  PRMT R10, R16, 0x9910, RZ ;  /* 0x00009910100a7816 */ /* 0x002fe200000000ff */
[----:B0-----:R0:W-:Y:S03]  /*8700*/  @!P3 SYNCS.ARRIVE.TRANS64 RZ, [R19+URZ], R11 ;  /* 0x0000000b13ffb9a7 */ /* 0x0011e6000800003f */
[----:B------:R-:W-:-:S13]  /*8710*/  ISETP.NE.AND P1, PT, R10, 0x2, PT ;  /* 0x000000020a00780c */ /* 0x000fda0003f25270 */
[----:B0-----:R-:W-:Y:S05]  /*8720*/  @P1 BRA `(.L_x_174) ;  /* 0x0000000000041947 */ /* 0x001fea0003800000 */
[----:B------:R-:W-:Y:S01]  /*8730*/  BPT.TRAP 0x1 ;  /* 0x000000040000795c */ /* 0x000fe20000300000 */
.L_x_174:
[----:B------:R-:W-:Y:S05]  /*8740*/  @P0 BRA `(.L_x_175) ;  /* 0x0000000000040947 */ /* 0x000fea0003800000 */
[----:B------:R-:W-:Y:S01]  /*8750*/  BPT.TRAP 0x1 ;  /* 0x000000040000795c */ /* 0x000fe20000300000 */
.L_x_175:
[----:B------:R-:W-:Y:S01]  /*8760*/  IMAD R18, R9, 0x4000, R18 ;  /* 0x0000400009127824 */ /* 0x000fe200078e0212 */
[----:B------:R-:W-:Y:S01]  /*8770*/  R2UR UR9, R19 ;  /* 0x00000000130972ca */ /* 0x000fe200000e0000 */
[----:B------:R-:W-:Y:S01]  /*8780*/  VIADD R7, R7, 0xffffffff ;  /* 0xffffffff07077836 */ /* 0x000fe20000000000 */
[----:B------:R-:W-:Y:S01]  /*8790*/  UIADD3 UR4, UP0, UR22, 0xf0, URZ ;  /* 0x000000f016047890 */ /* 0x000fe2000ff1e03f */
[----:B------:R-:W-:Y:S01]  /*87a0*/  R2UR UR11, R17 ;  /* 0x00000000110b72ca */ /* 0x000fe200000e0000 */
[----:B------:R-:W-:Y:S01]  /*87b0*/  UIADD3 UR24, UP1, UR22, 0x1f0, URZ ;  /* 0x000001f016187890 */ /* 0x000fe2000ff3e03f */
[----:B------:R-:W-:Y:S01]  /*87c0*/  R2UR UR8, R18 ;  /* 0x00000000120872ca */ /* 0x000fe200000e0000 */
[----:B------:R-:W-:Y:S01]  /*87d0*/  UIADD3.X UR5, URZ, UR23, URZ, UP0, !UPT ;  /* 0x000000173f057290 */ /* 0x000fe200087fe43f */
[----:B------:R-:W-:Y:S01]  /*87e0*/  R2UR UR10, R20 ;  /* 0x00000000140a72ca */ /* 0x000fe200000e0000 */
[----:B------:R-:W-:Y:S01]  /*87f0*/  VIADD R9, R9, 0x1 ;  /* 0x0000000109097836 */ /* 0x000fe20000000000 */
[----:B------:R-:W-:Y:S01]  /*8800*/  R2UR UR12, R6 ;  /* 0x00000000060c72ca */ /* 0x000fe200000e0000 */
[----:B------:R-:W-:Y:S01]  /*8810*/  UIADD3.X UR25, URZ, UR23, URZ, UP1, !UPT ;  /* 0x000000173f197290 */ /* 0x000fe20008ffe43f */
[----:B------:R-:W-:Y:S01]  /*8820*/  R2UR UR19, R14 ;  /* 0x000000000e1372ca */ /* 0x000fe200000e0000 */
[----:B------:R-:W-:Y:S01]  /*8830*/  UMOV UR6, 0x0 ;  /* 0x0000000000067882 */ /* 0x000fe20000000000 */
[----:B------:R-:W-:Y:S01]  /*8840*/  ISETP.GT.AND P4, PT, R7, 0x1, PT ;  /* 0x000000010700780c */ /* 0x000fe20003f84270 */
[----:B------:R-:W-:Y:S01]  /*8850*/  UMOV UR7, 0x10000000 ;  /* 0x1000000000077882 */ /* 0x000fe20000000000 */
[----:B------:R-:W-:Y:S01]  /*8860*/  ISETP.NE.AND P1, PT, R9, 0x7, PT ;  /* 0x000000070900780c */ /* 0x000fe20003f25270 */
[----:B------:R-:W-:-:S02]  /*8870*/  VIADD R20, R20, 0x80 ;  /* 0x0000008014147836 */ /* 0x000fc40000000000 */
[----:B------:R-:W-:Y:S01]  /*8880*/  UIADD3 UR14, UR8, 0x180, URZ ;  /* 0x00000180080e7890 */ /* 0x000fe2000fffe03f */
[----:B------:R-:W-:Y:S01]  /*8890*/  SEL R11, RZ, 0x1, P1 ;  /* 0x00000001ff0b7807 */ /* 0x000fe20000800000 */
[----:B------:R-:W-:Y:S01]  /*88a0*/  UIADD3 UR15, UR8, 0x1c180, URZ ;  /* 0x0001c180080f7890 */ /* 0x000fe2000fffe03f */
[----:B------:R-:W-:Y:S02]  /*88b0*/  SEL R9, R9, RZ, P1 ;  /* 0x000000ff09097207 */ /* 0x000fe40000800000 */
[----:B------:R-:W-:Y:S02]  /*88c0*/  LOP3.LUT R8, R8, R11, RZ, 0x3c, !PT ;  /* 0x0000000b08087212 */ /* 0x000fe400078e3cff */
[----:B------:R-:W-:Y:S02]  /*88d0*/  UMOV UR8, UR14 ;  /* 0x0000000e00087c82 */ /* 0x000fe40008000000 */
[----:B------:R0:W-:Y:S02]  /*88e0*/  UTMALDG.3D [UR8], [UR4], desc[UR6] ;  /* 0x00000608040075b4 */ /* 0x0001e40008011000 */
[----:B0-----:R-:W-:Y:S01]  /*88f0*/  UMOV UR8, UR15 ;  /* 0x0000000f00087c82 */ /* 0x001fe20008000000 */
[----:B------:R-:W-:-:S02]  /*8900*/  UMOV UR11, UR19 ;  /* 0x00000013000b7c82 */ /* 0x000fc40008000000 */
[----:B------:R0:W-:Y:S02]  /*8910*/  UTMALDG.3D [UR8], [UR24], desc[UR6] ;  /* 0x00000608180075b4 */ /* 0x0001e40008011000 */
[----:B0-----:R-:W-:Y:S05]  /*8920*/  @P4 BRA `(.L_x_176) ;  /* 0xfffffffc00504947 */ /* 0x001fea000383ffff */
.L_x_172:
[----:B------:R-:W-:Y:S05]  /*8930*/  BSYNC B1 ;  /* 0x0000000000017941 */ /* 0x000fea0003800000 */
.L_x_171:
[----:B------:R-:W-:Y:S01]  /*8940*/  LOP3.LUT P5, RZ, R15, 0xff, RZ, 0xc0, !PT ;  /* 0x000000ff0fff7812 */ /* 0x000fe200078ac0ff */
[C---:B------:R-:W-:Y:S01]  /*8950*/  IMAD.IADD R13, R12.reuse, 0x1, R13 ;  /* 0x000000010c0d7824 */ /* 0x040fe200078e020d */
[----:B------:R-:W-:Y:S01]  /*8960*/  ULDC.64 UR4, c[0x0][0x650] ;  /* 0x0001940000047ab9 */ /* 0x000fe20000000a00 */
[C---:B------:R-:W-:Y:S01]  /*8970*/  ISETP.GE.U32.AND P4, PT, R12.reuse, 0x7, PT ;  /* 0x000000070c00780c */ /* 0x040fe20003f86070 */
[----:B------:R-:W-:Y:S01]  /*8980*/  BSSY B1, `(.L_x_177) ;  /* 0x000006c000017945 */ /* 0x000fe20003800000 */
[C---:B------:R-:W-:Y:S01]  /*8990*/  IMAD.WIDE.U32 R6, R13.reuse, 0x24924925, RZ ;  /* 0x249249250d067825 */ /* 0x040fe200078e00ff */
[----:B------:R-:W-:Y:S02]  /*89a0*/  ISETP.GT.U32.AND P1, PT, R13, 0x6, PT ;  /* 0x000000060d00780c */ /* 0x000fe40003f24070 */
[----:B------:R-:W-:Y:S01]  /*89b0*/  PRMT R15, RZ, 0x7610, R15 ;  /* 0x00007610ff0f7816 */ /* 0x000fe2000000000f */
[----:B------:R-:W-:Y:S01]  /*89c0*/  IMAD.MOV.U32 R11, RZ, RZ, -0x1 ;  /* 0xffffffffff0b7424 */ /* 0x000fe200078e00ff */
[----:B------:R-:W-:Y:S01]  /*89d0*/  ISETP.LT.U32.AND P1, PT, R12, 0x7, P1 ;  /* 0x000000070c00780c */ /* 0x000fe20000f21070 */
[----:B------:R-:W-:-:S02]  /*89e0*/  IMAD.MOV.U32 R14, RZ, RZ, -0x1 ;  /* 0xffffffffff0e7424 */ /* 0x000fc400078e00ff */
[----:B------:R-:W0:Y:S01]  /*89f0*/  @P5 S2R R9, SR_CgaCtaId ;  /* 0x0000000000095919 */ /* 0x000e220000008800 */
[----:B------:R-:W-:Y:S02]  /*8a00*/  SEL R6, RZ, 0x1, !P1 ;  /* 0x00000001ff067807 */ /* 0x000fe40004800000 */
[----:B------:R-:W-:Y:S02]  /*8a10*/  IADD3 R2, P1, R2, UR20, RZ ;  /* 0x0000001402027c10 */ /* 0x000fe4000ff3e0ff */
[----:B------:R-:W-:Y:S02]  /*8a20*/  @P5 MOV R8, 0x400 ;  /* 0x0000040000085802 */ /* 0x000fe40000000f00 */
[----:B------:R-:W-:Y:S02]  /*8a30*/  IADD3.X R3, R3, UR13, RZ, P1, !PT ;  /* 0x0000000d03037c10 */ /* 0x000fe40008ffe4ff */
[----:B------:R-:W-:Y:S02]  /*8a40*/  ISETP.GE.U32.AND P1, PT, R2, UR4, PT ;  /* 0x0000000402007c0c */ /* 0x000fe4000bf26070 */
[----:B------:R-:W-:-:S02]  /*8a50*/  LOP3.LUT R5, R5, R6, RZ, 0x3c, !PT ;  /* 0x0000000605057212 */ /* 0x000fc400078e3cff */
[----:B------:R-:W-:Y:S02]  /*8a60*/  ISETP.GE.U32.AND.EX P1, PT, R3, UR5, PT, P1 ;  /* 0x0000000503007c0c */ /* 0x000fe4000bf26110 */
[----:B0-----:R-:W-:Y:S01]  /*8a70*/  @P5 LEA R8, R9, R8, 0x18 ;  /* 0x0000000809085211 */ /* 0x001fe200078ec0ff */
[----:B------:R-:W-:-:S03]  /*8a80*/  IMAD.IADD R9, R13, 0x1, -R7 ;  /* 0x000000010d097824 */ /* 0x000fc600078e0a07 */
[----:B------:R0:W-:Y:S02]  /*8a90*/  @P5 SYNCS.ARRIVE.TRANS64.A1T0 RZ, [R8+URZ+0x88], RZ ;  /* 0x000088ff08ff59a7 */ /* 0x0001e4000810003f */
[----:B------:R-:W-:Y:S02]  /*8aa0*/  LEA.HI R9, R9, R7, RZ, 0x1f ;  /* 0x0000000709097211 */ /* 0x000fe400078ff8ff */
[----:B------:R-:W-:Y:S02]  /*8ab0*/  PRMT R7, RZ, 0x7610, R7 ;  /* 0x00007610ff077816 */ /* 0x000fe40000000007 */
[----:B------:R-:W-:-:S04]  /*8ac0*/  SHF.R.U32.HI R6, RZ, 0x2, R9 ;  /* 0x00000002ff067819 */ /* 0x000fc80000011609 */
[----:B------:R-:W-:Y:S01]  /*8ad0*/  @P4 LOP3.LUT R5, R5, 0x1, R6, 0x78, !PT ;  /* 0x0000000105054812 */ /* 0x000fe200078e7806 */
[----:B------:R-:W-:Y:S02]  /*8ae0*/  IMAD R13, R6, -0x7, R13 ;  /* 0xfffffff9060d7824 */ /* 0x000fe400078e020d */
[----:B------:R-:W-:Y:S01]  /*8af0*/  IMAD.MOV.U32 R6, RZ, RZ, -0x1 ;  /* 0xffffffffff067424 */ /* 0x000fe200078e00ff */
[----:B0-----:R-:W-:Y:S06]  /*8b00*/  @P1 BRA `(.L_x_178) ;  /* 0x00000004004c1947 */ /* 0x001fec0003800000 */
[----:B------:R-:W-:Y:S01]  /*8b10*/  ULDC.64 UR4, c[0x0][0x628] ;  /* 0x00018a0000047ab9 */ /* 0x000fe20000000a00 */
[----:B------:R-:W0:Y:S01]  /*8b20*/  S2R R17, SR_CTAID.X ;  /* 0x0000000000117919 */ /* 0x000e220000002500 */
[----:B------:R-:W-:Y:S01]  /*8b30*/  ISETP.NE.U32.AND P1, PT, RZ, UR4, PT ;  /* 0x00000004ff007c0c */ /* 0x000fe2000bf25070 */
[----:B------:R-:W-:Y:S01]  /*8b40*/  ULDC UR7, c[0x0][0x630] ;  /* 0x00018c0000077ab9 */ /* 0x000fe20000000800 */
[----:B------:R-:W-:Y:S01]  /*8b50*/  IMAD.MOV.U32 R6, RZ, RZ, R2 ;  /* 0x000000ffff067224 */ /* 0x000fe200078e0002 */
[----:B------:R-:W1:Y:S01]  /*8b60*/  S2R R14, SR_CTAID.Y ;  /* 0x00000000000e7919 */ /* 0x000e620000002600 */
[----:B------:R-:W-:Y:S01]  /*8b70*/  ISETP.NE.AND.EX P1, PT, RZ, UR5, PT, P1 ;  /* 0x00000005ff007c0c */ /* 0x000fe2000bf25310 */
[----:B------:R-:W-:-:S12]  /*8b80*/  IMAD.MOV.U32 R7, RZ, RZ, R3 ;  /* 0x000000ffff077224 */ /* 0x000fd800078e0003 */
[----:B------:R-:W-:Y:S05]  /*8b90*/  @!P1 BRA `(.L_x_179) ;  /* 0x0000000000289947 */ /* 0x000fea0003800000 */
[----:B------:R-:W-:Y:S02]  /*8ba0*/  ULDC UR6, c[0x0][0x634] ;  /* 0x00018d0000067ab9 */ /* 0x000fe40000000800 */
[----:B------:R-:W-:-:S05]  /*8bb0*/  IADD3 R11, P1, R2, UR6, RZ ;  /* 0x00000006020b7c10 */ /* 0x000fca000ff3e0ff */
[----:B------:R-:W-:-:S04]  /*8bc0*/  IMAD.X R19, RZ, RZ, R3, P1 ;  /* 0x000000ffff137224 */ /* 0x000fc800008e0603 */
[----:B------:R-:W-:-:S04]  /*8bd0*/  IMAD.WIDE.U32 R8, R19, UR4, RZ ;  /* 0x0000000413087c25 */ /* 0x000fc8000f8e00ff */
[----:B------:R-:W-:-:S04]  /*8be0*/  IMAD.WIDE.U32 R8, P1, R11, UR5, R8 ;  /* 0x000000050b087c25 */ /* 0x000fc8000f820008 */
[----:B------:R-:W-:-:S04]  /*8bf0*/  IMAD.WIDE.U32 R10, R11, UR4, RZ ;  /* 0x000000040b0a7c25 */ /* 0x000fc8000f8e00ff */
[----:B------:R-:W-:Y:S01]  /*8c00*/  IMAD.X R7, RZ, RZ, RZ, P1 ;  /* 0x000000ffff077224 */ /* 0x000fe200008e06ff */
[----:B------:R-:W-:Y:S01]  /*8c10*/  IADD3 RZ, P1, R11, R8, RZ ;  /* 0x000000080bff7210 */ /* 0x000fe20007f3e0ff */
[----:B------:R-:W-:-:S04]  /*8c20*/  IMAD.MOV.U32 R6, RZ, RZ, R9 ;  /* 0x000000ffff067224 */ /* 0x000fc800078e0009 */
[----:B------:R-:W-:-:S08]  /*8c30*/  IMAD.WIDE.U32.X R6, R19, UR5, R6, P1 ;  /* 0x0000000513067c25 */ /* 0x000fd000088e0406 */
.L_x_179:
[--C-:B------:R-:W-:Y:S01]  /*8c40*/  SHF.R.U64 R10, R6, UR7, R7.reuse ;  /* 0x00000007060a7c19 */ /* 0x100fe20008001207 */
[----:B------:R-:W-:Y:S01]  /*8c50*/  ULDC.64 UR4, c[0x0][0x620] ;  /* 0x0001880000047ab9 */ /* 0x000fe20000000a00 */
[----:B------:R-:W-:Y:S01]  /*8c60*/  SHF.R.U32.HI R6, RZ, UR7, R7 ;  /* 0x00000007ff067c19 */ /* 0x000fe20008011607 */
[----:B------:R-:W2:Y:S01]  /*8c70*/  LDC R22, c[0x0][0x144] ;  /* 0x00005100ff167b82 */ /* 0x000ea20000000800 */
[----:B------:R-:W-:Y:S01]  /*8c80*/  IADD3 R9, P1, RZ, -R10, RZ ;  /* 0x8000000aff097210 */ /* 0x000fe20007f3e0ff */
[----:B------:R-:W-:Y:S01]  /*8c90*/  ULDC.64 UR8, c[0x0][0x640] ;  /* 0x0001900000087ab9 */ /* 0x000fe20000000a00 */
[----:B0-----:R-:W-:Y:S01]  /*8ca0*/  I2FP.F32.U32 R11, R17 ;  /* 0x00000011000b7245 */ /* 0x001fe20000201000 */
[----:B------:R-:W-:Y:S02]  /*8cb0*/  ULDC UR6, c[0x0][0x608] ;  /* 0x0001820000067ab9 */ /* 0x000fe40000000800 */
[----:B------:R-:W-:Y:S01]  /*8cc0*/  IMAD.X R6, RZ, RZ, ~R6, P1 ;  /* 0x000000ffff067224 */ /* 0x000fe200008e0e06 */
[----:B------:R-:W-:Y:S01]  /*8cd0*/  ISETP.NE.U32.AND P1, PT, RZ, UR8, PT ;  /* 0x00000008ff007c0c */ /* 0x000fe2000bf25070 */
[----:B------:R-:W0:Y:S02]  /*8ce0*/  LDC R19, c[0x0][0x148] ;  /* 0x00005200ff137b82 */ /* 0x000e240000000800 */
[----:B------:R-:W-:Y:S01]  /*8cf0*/  IMAD R8, R6, UR4, RZ ;  /* 0x0000000406087c24 */ /* 0x000fe2000f8e02ff */
[----:B------:R-:W-:Y:S01]  /*8d00*/  ISETP.NE.AND.EX P1, PT, RZ, UR9, PT, P1 ;  /* 0x00000009ff007c0c */ /* 0x000fe2000bf25310 */
[----:B------:R-:W-:Y:S01]  /*8d10*/  IMAD.WIDE.U32 R6, R9, UR4, R2 ;  /* 0x0000000409067c25 */ /* 0x000fe2000f8e0002 */
[----:B------:R-:W-:-:S03]  /*8d20*/  ULDC UR4, c[0x0][0x150] ;  /* 0x0000540000047ab9 */ /* 0x000fc60000000800 */
[----:B------:R-:W-:Y:S02]  /*8d30*/  IMAD R9, R9, UR5, R8 ;  /* 0x0000000509097c24 */ /* 0x000fe4000f8e0208 */
[----:B------:R-:W-:Y:S01]  /*8d40*/  FMUL R8, R11, UR4 ;  /* 0x000000040b087c20 */ /* 0x000fe20008400000 */
[----:B------:R-:W-:Y:S01]  /*8d50*/  ULDC UR4, c[0x0][0x618] ;  /* 0x0001860000047ab9 */ /* 0x000fe20000000800 */
[----:B------:R-:W-:Y:S01]  /*8d60*/  ULDC UR5, c[0x0][0x154] ;  /* 0x0000550000057ab9 */ /* 0x000fe20000000800 */
[----:B------:R-:W-:-:S03]  /*8d70*/  IMAD.IADD R7, R7, 0x1, R9 ;  /* 0x0000000107077824 */ /* 0x000fc600078e0209 */
[----:B------:R-:W3:Y:S02]  /*8d80*/  F2I.U32.TRUNC.NTZ R8, R8 ;  /* 0x0000000800087305 */ /* 0x000ee4000020f000 */
[----:B------:R-:W-:Y:S02]  /*8d90*/  SHF.R.U64 R11, R6, UR4, R7 ;  /* 0x00000004060b7c19 */ /* 0x000fe40008001207 */
[----:B-1----:R-:W-:-:S05]  /*8da0*/  I2FP.F32.U32 R6, R14 ;  /* 0x0000000e00067245 */ /* 0x002fca0000201000 */
[----:B------:R-:W-:Y:S01]  /*8db0*/  FMUL R21, R6, UR5 ;  /* 0x0000000506157c20 */ /* 0x000fe20008400000 */
[----:B------:R-:W-:Y:S01]  /*8dc0*/  SHF.R.U32.HI R6, RZ, UR4, R7 ;  /* 0x00000004ff067c19 */ /* 0x000fe20008011607 */
[----:B------:R-:W-:-:S03]  /*8dd0*/  ULDC UR4, c[0x0][0x658] ;  /* 0x0001960000047ab9 */ /* 0x000fc60000000800 */
[--C-:B------:R-:W-:Y:S01]  /*8de0*/  SHF.R.U64 R20, R11, UR6, R6.reuse ;  /* 0x000000060b147c19 */ /* 0x100fe20008001206 */
[----:B------:R-:W1:Y:S01]  /*8df0*/  F2I.U32.TRUNC.NTZ R21, R21 ;  /* 0x0000001500157305 */ /* 0x000e62000020f000 */
[----:B------:R-:W-:Y:S01]  /*8e00*/  SHF.R.U32.HI R7, RZ, UR6, R6 ;  /* 0x00000006ff077c19 */ /* 0x000fe20008011606 */
[----:B---3--:R-:W-:-:S03]  /*8e10*/  IMAD.MOV R8, RZ, RZ, -R8 ;  /* 0x000000ffff087224 */ /* 0x008fc600078e0a08 */
[----:B------:R-:W-:Y:S01]  /*8e20*/  SHF.R.U64 R18, R20, UR4, R7 ;  /* 0x0000000414127c19 */ /* 0x000fe20008001207 */
[----:B--2---:R-:W-:Y:S01]  /*8e30*/  IMAD R17, R22, R8, R17 ;  /* 0x0000000816117224 */ /* 0x004fe200078e0211 */
[----:B------:R-:W-:-:S03]  /*8e40*/  SHF.R.U32.HI R23, RZ, UR4, R7 ;  /* 0x00000004ff177c19 */ /* 0x000fc60008011607 */
[----:B------:R-:W-:Y:S02]  /*8e50*/  IMAD.MOV.U32 R6, RZ, RZ, R18 ;  /* 0x000000ffff067224 */ /* 0x000fe400078e0012 */
[----:B------:R-:W-:Y:S01]  /*8e60*/  IMAD.MOV.U32 R7, RZ, RZ, R23 ;  /* 0x000000ffff077224 */ /* 0x000fe200078e0017 */
[----:B-1----:R-:W-:Y:S06]  /*8e70*/  @!P1 BRA `(.L_x_180) ;  /* 0x0000000000289947 */ /* 0x002fec0003800000 */
[----:B------:R-:W-:Y:S02]  /*8e80*/  ULDC UR4, c[0x0][0x64c] ;  /* 0x0001930000047ab9 */ /* 0x000fe40000000800 */
[----:B------:R-:W-:-:S05]  /*8e90*/  IADD3 R7, P1, R18, UR4, RZ ;  /* 0x0000000412077c10 */ /* 0x000fca000ff3e0ff */
[----:B------:R-:W-:-:S04]  /*8ea0*/  IMAD.X R23, RZ, RZ, R23, P1 ;  /* 0x000000ffff177224 */ /* 0x000fc800008e0617 */
[----:B------:R-:W-:-:S04]  /*8eb0*/  IMAD.WIDE.U32 R8, R23, UR8, RZ ;  /* 0x0000000817087c25 */ /* 0x000fc8000f8e00ff */
[----:B------:R-:W-:-:S04]  /*8ec0*/  IMAD.WIDE.U32 R8, P1, R7, UR9, R8 ;  /* 0x0000000907087c25 */ /* 0x000fc8000f820008 */
[----:B------:R-:W-:-:S04]  /*8ed0*/  IMAD.WIDE.U32 R6, R7, UR8, RZ ;  /* 0x0000000807067c25 */ /* 0x000fc8000f8e00ff */
[----:B------:R-:W-:Y:S01]  /*8ee0*/  IMAD.MOV.U32 R6, RZ, RZ, R9 ;  /* 0x000000ffff067224 */ /* 0x000fe200078e0009 */
[----:B------:R-:W-:Y:S01]  /*8ef0*/  IADD3 RZ, P4, R7, R8, RZ ;  /* 0x0000000807ff7210 */ /* 0x000fe20007f9e0ff */
[----:B------:R-:W-:-:S04]  /*8f00*/  IMAD.X R7, RZ, RZ, RZ, P1 ;  /* 0x000000ffff077224 */ /* 0x000fc800008e06ff */
[----:B------:R-:W-:-:S08]  /*8f10*/  IMAD.WIDE.U32.X R6, R23, UR9, R6, P4 ;  /* 0x0000000917067c25 */ /* 0x000fd0000a0e0406 */
.L_x_180:
[----:B------:R-:W-:Y:S01]  /*8f20*/  ULDC UR4, c[0x0][0x648] ;  /* 0x0001920000047ab9 */ /* 0x000fe20000000800 */
[----:B------:R-:W-:Y:S01]  /*8f30*/  LOP3.LUT R20, R20, UR17, RZ, 0xc0, !PT ;  /* 0x0000001114147c12 */ /* 0x000fe2000f8ec0ff */
[----:B------:R-:W-:Y:S01]  /*8f40*/  IMAD.MOV R21, RZ, RZ, -R21 ;  /* 0x000000ffff157224 */ /* 0x000fe200078e0a15 */
[----:B------:R-:W-:Y:S01]  /*8f50*/  SHF.R.U64 R7, R6, UR4, R7 ;  /* 0x0000000406077c19 */ /* 0x000fe20008001207 */
[----:B------:R-:W-:Y:S01]  /*8f60*/  ULDC UR4, c[0x0][0x638] ;  /* 0x00018e0000047ab9 */ /* 0x000fe20000000800 */
[----:B------:R-:W-:Y:S01]  /*8f70*/  LOP3.LUT R11, R11, UR16, RZ, 0xc0, !PT ;  /* 0x000000100b0b7c12 */ /* 0x000fe2000f8ec0ff */
[----:B0-----:R-:W-:Y:S01]  /*8f80*/  @P2 IMAD R17, R19, R21, R14 ;  /* 0x0000001513112224 */ /* 0x001fe200078e020e */
[----:B------:R-:W-:Y:S01]  /*8f90*/  ULDC UR5, c[0x0][0x610] ;  /* 0x0001840000057ab9 */ /* 0x000fe20000000800 */
[----:B------:R-:W-:Y:S02]  /*8fa0*/  IMAD.MOV R9, RZ, RZ, -R7 ;  /* 0x000000ffff097224 */ /* 0x000fe400078e0a07 */
[----:B------:R-:W-:-:S02]  /*8fb0*/  IMAD R20, R7, UR18, R20 ;  /* 0x0000001207147c24 */ /* 0x000fc4000f8e0214 */
[----:B------:R-:W-:Y:S01]  /*8fc0*/  IMAD R18, R9, UR4, R18 ;  /* 0x0000000409127c24 */ /* 0x000fe2000f8e0212 */
[----:B------:R-:W-:Y:S01]  /*8fd0*/  ULDC UR4, c[0x0][0x600] ;  /* 0x0001800000047ab9 */ /* 0x000fe20000000800 */
[----:B------:R-:W-:Y:S02]  /*8fe0*/  IMAD R17, R20, UR5, R17 ;  /* 0x0000000514117c24 */ /* 0x000fe4000f8e0211 */
[----:B------:R-:W-:Y:S02]  /*8ff0*/  IMAD R18, R18, UR4, R11 ;  /* 0x0000000412127c24 */ /* 0x000fe4000f8e020b */
[----:B------:R-:W-:Y:S02]  /*9000*/  IMAD.MOV.U32 R7, RZ, RZ, 0x1 ;  /* 0x00000001ff077424 */ /* 0x000fe400078e00ff */
[----:B------:R-:W-:Y:S01]  /*9010*/  IMAD.MOV.U32 R6, RZ, RZ, R10 ;  /* 0x000000ffff067224 */ /* 0x000fe200078e000a */
[----:B------:R-:W-:Y:S02]  /*9020*/  SEL R14, R18, R17, !P2 ;  /* 0x00000011120e7207 */ /* 0x000fe40005000000 */
[----:B------:R-:W-:-:S07]  /*9030*/  SEL R11, R17, R18, !P2 ;  /* 0x00000012110b7207 */ /* 0x000fce0005000000 */
.L_x_178:
[----:B------:R-:W-:Y:S05]  /*9040*/  BSYNC B1 ;  /* 0x0000000000017941 */ /* 0x000fea0003800000 */
.L_x_177:
[----:B------:R-:W-:-:S13]  /*9050*/  LOP3.LUT P1, RZ, R7, 0xff, RZ, 0xc0, !PT ;  /* 0x000000ff07ff7812 */ /* 0x000fda000782c0ff */
[----:B------:R-:W-:Y:S05]  /*9060*/  @P1 BRA `(.L_x_181) ;  /* 0xfffffff4004c1947 */ /* 0x000fea000383ffff */
[----:B------:R-:W-:Y:S05]  /*9070*/  BSYNC B0 ;  /* 0x0000000000007941 */ /* 0x000fea0003800000 */
.L_x_169:
[----:B------:R-:W-:-:S03]  /*9080*/  UMOV UR4, 0xffffffff ;  /* 0xffffffff00047882 */ /* 0x000fc60000000000 */
[----:B------:R-:W-:Y:S05]  /*9090*/  BRA.DIV UR4, `(.L_x_182) ;  /* 0x0000000604887947 */ /* 0x000fea000b800000 */
[----:B------:R-:W-:-:S13]  /*90a0*/  ELECT P0, URZ, PT ;  /* 0x00000000003f782f */ /* 0x000fda0003800000 */
.L_x_199:
[----:B------:R-:W-:Y:S04]  /*90b0*/  BSSY B0, `(.L_x_183) ;  /* 0x0000046000007945 */ /* 0x000fe80003800000 */
[----:B------:R-:W-:Y:S05]  /*90c0*/  @!P0 BRA `(.L_x_184) ;  /* 0x0000000400108947 */ /* 0x000fea0003800000 */
[----:B------:R-:W-:-:S04]  /*90d0*/  LOP3.LUT R4, R4, 0x2, RZ, 0xfc, !PT ;  /* 0x0000000204047812 */ /* 0x000fc800078efcff */
[----:B------:R-:W-:-:S13]  /*90e0*/  ISETP.NE.AND P0, PT, R4, 0x3, PT ;  /* 0x000000030400780c */ /* 0x000fda0003f05270 */
[----:B------:R-:W-:Y:S05]  /*90f0*/  @!P0 BRA `(.L_x_185) ;  /* 0x0000000000048947 */ /* 0x000fea0003800000 */
[----:B------:R-:W-:Y:S01]  /*9100*/  BPT.TRAP 0x1 ;  /* 0x000000040000795c */ /* 0x000fe20000300000 */
.L_x_185:
[----:B------:R-:W0:Y:S01]  /*9110*/  S2R R3, SR_CgaCtaId ;  /* 0x0000000000037919 */ /* 0x000e220000008800 */
[----:B------:R-:W-:-:S04]  /*9120*/  MOV R0, 0x400 ;  /* 0x0000040000007802 */ /* 0x000fc80000000f00 */
[----:B0-----:R-:W-:Y:S02]  /*9130*/  LEA R0, R3, R0, 0x18 ;  /* 0x0000000003007211 */ /* 0x001fe400078ec0ff */
[----:B------:R-:W-:-:S03]  /*9140*/  SHF.L.U32 R3, R5, 0x1f, RZ ;  /* 0x0000001f05037819 */ /* 0x000fc600000006ff */
[----:B------:R-:W-:-:S04]  /*9150*/  VIADD R0, R0, 0x38 ;  /* 0x0000003800007836 */ /* 0x000fc80000000000 */
[C---:B------:R-:W-:Y:S02]  /*9160*/  IMAD R6, R13.reuse, 0x8, R0 ;  /* 0x000000080d067824 */ /* 0x040fe400078e0200 */
[----:B------:R-:W-:Y:S02]  /*9170*/  VIADD R13, R13, 0x1 ;  /* 0x000000010d0d7836 */ /* 0x000fe40000000000 */
[----:B------:R-:W0:Y:S03]  /*9180*/  SYNCS.PHASECHK.TRANS64.TRYWAIT P0, [R6+URZ], R3 ;  /* 0x00000003060075a7 */ /* 0x000e26000800017f */
[----:B------:R-:W-:-:S04]  /*9190*/  ISETP.NE.AND P1, PT, R13, 0x7, PT ;  /* 0x000000070d00780c */ /* 0x000fc80003f25270 */
[----:B------:R-:W-:Y:S02]  /*91a0*/  SEL R2, RZ, 0x1, P1 ;  /* 0x00000001ff027807 */ /* 0x000fe40000800000 */
[----:B------:R-:W-:Y:S02]  /*91b0*/  SEL R13, R13, RZ, P1 ;  /* 0x000000ff0d0d7207 */ /* 0x000fe40000800000 */
[----:B------:R-:W-:-:S03]  /*91c0*/  LOP3.LUT R8, R5, R2, RZ, 0x3c, !PT ;  /* 0x0000000205087212 */ /* 0x000fc600078e3cff */
[----:B------:R-:W-:Y:S01]  /*91d0*/  IMAD R7, R13, 0x8, R0 ;  /* 0x000000080d077824 */ /* 0x000fe200078e0200 */
[----:B------:R-:W-:Y:S01]  /*91e0*/  SHF.L.U32 R4, R8, 0x1f, RZ ;  /* 0x0000001f08047819 */ /* 0x000fe200000006ff */
[----:B0-----:R-:W-:Y:S06]  /*91f0*/  @!P0 BRA `(.L_x_186) ;  /* 0x0000000400548947 */ /* 0x001fec0003800000 */
.L_x_200:
[----:B------:R-:W1:Y:S01]  /*9200*/  SYNCS.PHASECHK.TRANS64.TRYWAIT P0, [R7+URZ], R4 ;  /* 0x00000004070075a7 */ /* 0x000e62000800017f */
[----:B------:R-:W-:-:S05]  /*9210*/  VIADD R2, R13, 0x1 ;  /* 0x000000010d027836 */ /* 0x000fca0000000000 */
[----:B------:R-:W-:-:S04]  /*9220*/  ISETP.NE.AND P1, PT, R2, 0x7, PT ;  /* 0x000000070200780c */ /* 0x000fc80003f25270 */
[----:B0-----:R-:W-:Y:S02]  /*9230*/  SEL R3, RZ, 0x1, P1 ;  /* 0x00000001ff037807 */ /* 0x001fe40000800000 */
[----:B------:R-:W-:Y:S02]  /*9240*/  SEL R9, R2, RZ, P1 ;  /* 0x000000ff02097207 */ /* 0x000fe40000800000 */
[----:B------:R-:W-:-:S03]  /*9250*/  LOP3.LUT R8, R8, R3, RZ, 0x3c, !PT ;  /* 0x0000000308087212 */ /* 0x000fc600078e3cff */
[----:B------:R-:W-:Y:S01]  /*9260*/  IMAD R6, R9, 0x8, R0 ;  /* 0x0000000809067824 */ /* 0x000fe200078e0200 */
[----:B------:R-:W-:Y:S01]  /*9270*/  SHF.L.U32 R5, R8, 0x1f, RZ ;  /* 0x0000001f08057819 */ /* 0x000fe200000006ff */
[----:B-1----:R-:W-:Y:S06]  /*9280*/  @!P0 BRA `(.L_x_187) ;  /* 0x0000000400448947 */ /* 0x002fec0003800000 */
.L_x_201:
[----:B------:R-:W1:Y:S01]  /*9290*/  SYNCS.PHASECHK.TRANS64.TRYWAIT P0, [R6+URZ], R5 ;  /* 0x00000005060075a7 */ /* 0x000e62000800017f */
[----:B------:R-:W-:-:S05]  /*92a0*/  VIADD R2, R9, 0x1 ;  /* 0x0000000109027836 */ /* 0x000fca0000000000 */
[----:B------:R-:W-:-:S04]  /*92b0*/  ISETP.NE.AND P1, PT, R2, 0x7, PT ;  /* 0x000000070200780c */ /* 0x000fc80003f25270 */
[----:B------:R-:W-:Y:S02]  /*92c0*/  SEL R3, RZ, 0x1, P1 ;  /* 0x00000001ff037807 */ /* 0x000fe40000800000 */
[----:B0-----:R-:W-:Y:S02]  /*92d0*/  SEL R7, R2, RZ, P1 ;  /* 0x000000ff02077207 */ /* 0x001fe40000800000 */
[----:B------:R-:W-:-:S03]  /*92e0*/  LOP3.LUT R8, R8, R3, RZ, 0x3c, !PT ;  /* 0x0000000308087212 */ /* 0x000fc600078e3cff */
[----:B------:R-:W-:Y:S01]  /*92f0*/  IMAD R9, R7, 0x8, R0 ;  /* 0x0000000807097824 */ /* 0x000fe200078e0200 */
[----:B------:R-:W-:Y:S01]  /*9300*/  SHF.L.U32 R4, R8, 0x1f, RZ ;  /* 0x0000001f08047819 */ /* 0x000fe200000006ff */
[----:B-1----:R-:W-:Y:S06]  /*9310*/  @!P0 BRA `(.L_x_188) ;  /* 0x0000000400348947 */ /* 0x002fec0003800000 */
.L_x_202:
[----:B------:R-:W1:Y:S01]  /*9320*/  SYNCS.PHASECHK.TRANS64.TRYWAIT P0, [R9+URZ], R4 ;  /* 0x00000004090075a7 */ /* 0x000e62000800017f */
[----:B------:R-:W-:-:S05]  /*9330*/  VIADD R2, R7, 0x1 ;  /* 0x0000000107027836 */ /* 0x000fca0000000000 */
[----:B------:R-:W-:-:S04]  /*9340*/  ISETP.NE.AND P1, PT, R2, 0x7, PT ;  /* 0x000000070200780c */ /* 0x000fc80003f25270 */
[----:B------:R-:W-:Y:S02]  /*9350*/  SEL R3, RZ, 0x1, P1 ;  /* 0x00000001ff037807 */ /* 0x000fe40000800000 */
[----:B------:R-:W-:Y:S02]  /*9360*/  SEL R7, R2, RZ, P1 ;  /* 0x000000ff02077207 */ /* 0x000fe40000800000 */
[----:B------:R-:W-:-:S03]  /*9370*/  LOP3.LUT R8, R8, R3, RZ, 0x3c, !PT ;  /* 0x0000000308087212 */ /* 0x000fc600078e3cff */
[----:B------:R-:W-:Y:S01]  /*9380*/  IMAD R10, R7, 0x8, R0 ;  /* 0x00000008070a7824 */ /* 0x000fe200078e0200 */
[----:B0-----:R-:W-:Y:S01]  /*9390*/  SHF.L.U32 R5, R8, 0x1f, RZ ;  /* 0x0000001f08057819 */ /* 0x001fe200000006ff */
[----:B-1----:R-:W-:Y:S06]  /*93a0*/  @!P0 BRA `(.L_x_189) ;  /* 0x0000000400248947 */ /* 0x002fec0003800000 */
.L_x_203:
[----:B------:R-:W1:Y:S01]  /*93b0*/  SYNCS.PHASECHK.TRANS64.TRYWAIT P0, [R10+URZ], R5 ;  /* 0x000000050a0075a7 */ /* 0x000e62000800017f */
[----:B------:R-:W-:-:S05]  /*93c0*/  VIADD R2, R7, 0x1 ;  /* 0x0000000107027836 */ /* 0x000fca0000000000 */
[----:B------:R-:W-:-:S04]  /*93d0*/  ISETP.NE.AND P1, PT, R2, 0x7, PT ;  /* 0x000000070200780c */ /* 0x000fc80003f25270 */
[----:B------:R-:W-:Y:S02]  /*93e0*/  SEL R3, RZ, 0x1, P1 ;  /* 0x00000001ff037807 */ /* 0x000fe40000800000 */
[----:B------:R-:W-:Y:S02]  /*93f0*/  SEL R7, R2, RZ, P1 ;  /* 0x000000ff02077207 */ /* 0x000fe40000800000 */
[----:B0-----:R-:W-:-:S03]  /*9400*/  LOP3.LUT R9, R8, R3, RZ, 0x3c, !PT ;  /* 0x0000000308097212 */ /* 0x001fc600078e3cff */
[----:B------:R-:W-:Y:S01]  /*9410*/  IMAD R11, R7, 0x8, R0 ;  /* 0x00000008070b7824 */ /* 0x000fe200078e0200 */
[----:B------:R-:W-:Y:S01]  /*9420*/  SHF.L.U32 R6, R9, 0x1f, RZ ;  /* 0x0000001f09067819 */ /* 0x000fe200000006ff */
[----:B-1----:R-:W-:Y:S06]  /*9430*/  @!P0 BRA `(.L_x_190) ;  /* 0x0000000400148947 */ /* 0x002fec0003800000 */
.L_x_204:
[----:B------:R-:W1:Y:S01]  /*9440*/  SYNCS.PHASECHK.TRANS64.TRYWAIT P0, [R11+URZ], R6 ;  /* 0x000000060b0075a7 */ /* 0x000e62000800017f */
[----:B------:R-:W-:-:S05]  /*9450*/  VIADD R2, R7, 0x1 ;  /* 0x0000000107027836 */ /* 0x000fca0000000000 */
[----:B------:R-:W-:-:S04]  /*9460*/  ISETP.NE.AND P1, PT, R2, 0x7, PT ;  /* 0x000000070200780c */ /* 0x000fc80003f25270 */
[----:B------:R-:W-:Y:S02]  /*9470*/  SEL R4, RZ, 0x1, P1 ;  /* 0x00000001ff047807 */ /* 0x000fe40000800000 */
[----:B------:R-:W-:Y:S02]  /*9480*/  SEL R3, R2, RZ, P1 ;  /* 0x000000ff02037207 */ /* 0x000fe40000800000 */
[----:B------:R-:W-:Y:S01]  /*9490*/  LOP3.LUT R4, R9, R4, RZ, 0x3c, !PT ;  /* 0x0000000409047212 */ /* 0x000fe200078e3cff */
[----:B-1----:R-:W-:Y:S06]  /*94a0*/  @!P0 BRA `(.L_x_191) ;  /* 0x00000004000c8947 */ /* 0x002fec0003800000 */
.L_x_205:
[----:B------:R-:W-:Y:S01]  /*94b0*/  IMAD R3, R3, 0x8, R0 ;  /* 0x0000000803037824 */ /* 0x000fe200078e0200 */
[----:B------:R-:W-:-:S07]  /*94c0*/  SHF.L.U32 R0, R4, 0x1f, RZ ;  /* 0x0000001f04007819 */ /* 0x000fce00000006ff */
.L_x_192:
[----:B--2---:R2:W3:Y:S02]  /*94d0*/  SYNCS.PHASECHK.TRANS64.TRYWAIT P0, [R3+URZ], R0 ;  /* 0x00000000030075a7 */ /* 0x0044e4000800017f */
[----:B---3--:R-:W-:Y:S05]  /*94e0*/  @!P0 NANOSLEEP.SYNCS 0x989680 ;  /* 0x009896800000895d */ /* 0x008fea0003900000 */
[----:B------:R-:W3:Y:S02]  /*94f0*/  @!P0 SYNCS.PHASECHK.TRANS64 P0, [R3+URZ], R0 ;  /* 0x00000000030085a7 */ /* 0x000ee4000800007f */
[----:B---3--:R-:W-:Y:S05]  /*9500*/  @!P0 BRA `(.L_x_192) ;  /* 0xfffffffc00f08947 */ /* 0x008fea000383ffff */
.L_x_184:
[----:B------:R-:W-:Y:S05]  /*9510*/  BSYNC B0 ;  /* 0x0000000000007941 */ /* 0x000fea0003800000 */
.L_x_183:
[----:B------:R-:W-:Y:S05]  /*9520*/  EXIT ;  /* 0x000000000000794d */ /* 0x000fea0003800000 */
.L_x_17:
[----:B-1----:R-:W-:-:S04]  /*9530*/  IMAD.U32 R11, RZ, RZ, UR6 ;  /* 0x00000006ff0b7e24 */ /* 0x002fc8000f8e00ff */
[----:B------:R1:W4:Y:S03]  /*9540*/  SYNCS.PHASECHK.TRANS64.TRYWAIT P0, [R11+URZ], R10 ;  /* 0x0000000a0b0075a7 */ /* 0x000326000800017f */
[----:B----4-:R-:W-:Y:S05]  /*9550*/  @!P0 NANOSLEEP.SYNCS 0x989680 ;  /* 0x009896800000895d */ /* 0x010fea0003900000 */
[----:B------:R-:W4:Y:S02]  /*9560*/  @!P0 SYNCS.PHASECHK.TRANS64 P0, [R11+URZ], R10 ;  /* 0x0000000a0b0085a7 */ /* 0x000f24000800007f */
[----:B----4-:R-:W-:Y:S05]  /*9570*/  @!P0 BRA `(.L_x_17) ;  /* 0xfffffffc00ec8947 */ /* 0x010fea000383ffff */
[----:B------:R-:W-:Y:S05]  /*9580*/  BRA `(.L_x_16) ;  /* 0xffffff8000087947 */ /* 0x000fea000383ffff */
.L_x_23:
[----:B-1----:R-:W-:-:S04]  /*9590*/  IMAD.U32 R140, RZ, RZ, UR12 ;  /* 0x0000000cff8c7e24 */ /* 0x002fc8000f8e00ff */
[----:B------:R1:W4:Y:S03]  /*95a0*/  SYNCS.PHASECHK.TRANS64.TRYWAIT P0, [R140+URZ], R11 ;  /* 0x0000000b8c0075a7 */ /* 0x000326000800017f */
[----:B----4-:R-:W-:Y:S05]  /*95b0*/  @!P0 NANOSLEEP.SYNCS 0x989680 ;  /* 0x009896800000895d */ /* 0x010fea0003900000 */
[----:B------:R-:W4:Y:S02]  /*95c0*/  @!P0 SYNCS.PHASECHK.TRANS64 P0, [R140+URZ], R11 ;  /* 0x0000000b8c0085a7 */ /* 0x000f24000800007f */
[----:B----4-:R-:W-:Y:S05]  /*95d0*/  @!P0 BRA `(.L_x_23) ;  /* 0xfffffffc00ec8947 */ /* 0x010fea000383ffff */
[----:B------:R-:W-:Y:S05]  /*95e0*/  BRA `(.L_x_22) ;  /* 0xffffff88007c7947 */ /* 0x000fea000383ffff */
.L_x_170:
[----:B------:R-:W-:Y:S01]  /*95f0*/  BSSY B1, `(.L_x_193) ;  /* 0x0000006000017945 */ /* 0x000fe20003800000 */
[----:B------:R-:W-:-:S07]  /*9600*/  IMAD.MOV.U32 R7, RZ, RZ, -0x1 ;  /* 0xffffffffff077424 */ /* 0x000fce00078e00ff */
[----:B------:R-:W-:Y:S05]  /*9610*/  WARPSYNC.COLLECTIVE R7, `(.L_x_194) ;  /* 0x00000000070c7348 */ /* 0x000fea0003c00000 */
[----:B------:R-:W-:Y:S02]  /*9620*/  ELECT P1, UR62, PT ;  /* 0x00000000003e782f */ /* 0x000fe40003820000 */
[----:B------:R-:W-:Y:S01]  /*9630*/  MOV R7, UR62 ;  /* 0x0000003e00077c02 */ /* 0x000fe20008000f00 */
[----:B------:R-:W-:Y:S10]  /*9640*/  ENDCOLLECTIVE ;  /* 0x000000000000791b */ /* 0x000ff40003800000 */
.L_x_194:
[----:B------:R-:W-:Y:S05]  /*9650*/  BSYNC B1 ;  /* 0x0000000000017941 */ /* 0x000fea0003800000 */
.L_x_193:
[----:B------:R-:W-:Y:S05]  /*9660*/  BRA `(.L_x_195) ;  /* 0xffffffec00d87947 */ /* 0x000fea000383ffff */
.L_x_173:
[----:B-1----:R1:W2:Y:S02]  /*9670*/  SYNCS.PHASECHK.TRANS64.TRYWAIT P1, [R19+URZ+0x38], R10 ;  /* 0x0000380a130075a7 */ /* 0x0022a4000802017f */
[----:B--2---:R-:W-:Y:S05]  /*9680*/  @!P1 NANOSLEEP.SYNCS 0x989680 ;  /* 0x009896800000995d */ /* 0x004fea0003900000 */
[----:B------:R-:W2:Y:S02]  /*9690*/  @!P1 SYNCS.PHASECHK.TRANS64 P1, [R19+URZ+0x38], R10 ;  /* 0x0000380a130095a7 */ /* 0x000ea4000802007f */
[----:B--2---:R-:W-:Y:S05]  /*96a0*/  @!P1 BRA `(.L_x_173) ;  /* 0xfffffffc00f09947 */ /* 0x004fea000383ffff */
[----:B------:R-:W-:Y:S05]  /*96b0*/  BRA `(.L_x_196) ;  /* 0xfffffff0000c7947 */ /* 0x000fea000383ffff */
.L_x_182:
[----:B------:R-:W-:Y:S01]  /*96c0*/  BSSY B0, `(.L_x_197) ;  /* 0x0000006000007945 */ /* 0x000fe20003800000 */
[----:B------:R-:W-:-:S07]  /*96d0*/  IMAD.MOV.U32 R7, RZ, RZ, -0x1 ;  /* 0xffffffffff077424 */ /* 0x000fce00078e00ff */
[----:B------:R-:W-:Y:S05]  /*96e0*/  WARPSYNC.COLLECTIVE R7, `(.L_x_198) ;  /* 0x00000000070c7348 */ /* 0x000fea0003c00000 */
[----:B------:R-:W-:Y:S02]  /*96f0*/  ELECT P1, UR62, PT ;  /* 0x00000000003e782f */ /* 0x000fe40003820000 */
[----:B------:R-:W-:Y:S01]  /*9700*/  MOV R7, UR62 ;  /* 0x0000003e00077c02 */ /* 0x000fe20008000f00 */
[----:B------:R-:W-:Y:S10]  /*9710*/  ENDCOLLECTIVE ;  /* 0x000000000000791b */ /* 0x000ff40003800000 */
.L_x_198:
[----:B------:R-:W-:Y:S05]  /*9720*/  BSYNC B0 ;  /* 0x0000000000007941 */ /* 0x000fea0003800000 */
.L_x_197:
[----:B------:R-:W-:Y:S01]  /*9730*/  PLOP3.LUT P0, PT, P1, PT, PT, 0x80, 0x0 ;  /* 0x000000000000781c */ /* 0x000fe20000f0f070 */
[----:B------:R-:W-:-:S12]  /*9740*/  BRA `(.L_x_199) ;  /* 0xfffffff800587947 */ /* 0x000fd8000383ffff */
.L_x_186:
[----:B0-----:R0:W1:Y:S02]  /*9750*/  SYNCS.PHASECHK.TRANS64.TRYWAIT P0, [R6+URZ], R3 ;  /* 0x00000003060075a7 */ /* 0x001064000800017f */
[----:B-1----:R-:W-:Y:S05]  /*9760*/  @!P0 NANOSLEEP.SYNCS 0x989680 ;  /* 0x009896800000895d */ /* 0x002fea0003900000 */
[----:B------:R-:W1:Y:S02]  /*9770*/  @!P0 SYNCS.PHASECHK.TRANS64 P0, [R6+URZ], R3 ;  /* 0x00000003060085a7 */ /* 0x000e64000800007f */
[----:B-1----:R-:W-:Y:S05]  /*9780*/  @!P0 BRA `(.L_x_186) ;  /* 0xfffffffc00f08947 */ /* 0x002fea000383ffff */
[----:B------:R-:W-:Y:S05]  /*9790*/  BRA `(.L_x_200) ;  /* 0xfffffff800987947 */ /* 0x000fea000383ffff */
.L_x_187:
[----:B0-----:R0:W1:Y:S02]  /*97a0*/  SYNCS.PHASECHK.TRANS64.TRYWAIT P0, [R7+URZ], R4 ;  /* 0x00000004070075a7 */ /* 0x001064000800017f */
[----:B-1----:R-:W-:Y:S05]  /*97b0*/  @!P0 NANOSLEEP.SYNCS 0x989680 ;  /* 0x009896800000895d */ /* 0x002fea0003900000 */
[----:B------:R-:W1:Y:S02]  /*97c0*/  @!P0 SYNCS.PHASECHK.TRANS64 P0, [R7+URZ], R4 ;  /* 0x00000004070085a7 */ /* 0x000e64000800007f */
[----:B-1----:R-:W-:Y:S05]  /*97d0*/  @!P0 BRA `(.L_x_187) ;  /* 0xfffffffc00f08947 */ /* 0x002fea000383ffff */
[----:B------:R-:W-:Y:S05]  /*97e0*/  BRA `(.L_x_201) ;  /* 0xfffffff800a87947 */ /* 0x000fea000383ffff */
.L_x_188:
[----:B0-----:R0:W1:Y:S02]  /*97f0*/  SYNCS.PHASECHK.TRANS64.TRYWAIT P0, [R6+URZ], R5 ;  /* 0x00000005060075a7 */ /* 0x001064000800017f */
[----:B-1----:R-:W-:Y:S05]  /*9800*/  @!P0 NANOSLEEP.SYNCS 0x989680 ;  /* 0x009896800000895d */ /* 0x002fea0003900000 */
[----:B------:R-:W1:Y:S02]  /*9810*/  @!P0 SYNCS.PHASECHK.TRANS64 P0, [R6+URZ], R5 ;  /* 0x00000005060085a7 */ /* 0x000e64000800007f */
[----:B-1----:R-:W-:Y:S05]  /*9820*/  @!P0 BRA `(.L_x_188) ;  /* 0xfffffffc00f08947 */ /* 0x002fea000383ffff */
[----:B------:R-:W-:Y:S05]  /*9830*/  BRA `(.L_x_202) ;  /* 0xfffffff800b87947 */ /* 0x000fea000383ffff */
.L_x_189:
[----:B0-----:R0:W1:Y:S02]  /*9840*/  SYNCS.PHASECHK.TRANS64.TRYWAIT P0, [R9+URZ], R4 ;  /* 0x00000004090075a7 */ /* 0x001064000800017f */
[----:B-1----:R-:W-:Y:S05]  /*9850*/  @!P0 NANOSLEEP.SYNCS 0x989680 ;  /* 0x009896800000895d */ /* 0x002fea0003900000 */
[----:B------:R-:W1:Y:S02]  /*9860*/  @!P0 SYNCS.PHASECHK.TRANS64 P0, [R9+URZ], R4 ;  /* 0x00000004090085a7 */ /* 0x000e64000800007f */
[----:B-1----:R-:W-:Y:S05]  /*9870*/  @!P0 BRA `(.L_x_189) ;  /* 0xfffffffc00f08947 */ /* 0x002fea000383ffff */
[----:B------:R-:W-:Y:S05]  /*9880*/  BRA `(.L_x_203) ;  /* 0xfffffff800c87947 */ /* 0x000fea000383ffff */
.L_x_190:
[----:B0-----:R0:W1:Y:S02]  /*9890*/  SYNCS.PHASECHK.TRANS64.TRYWAIT P0, [R10+URZ], R5 ;  /* 0x000000050a0075a7 */ /* 0x001064000800017f */
[----:B-1----:R-:W-:Y:S05]  /*98a0*/  @!P0 NANOSLEEP.SYNCS 0x989680 ;  /* 0x009896800000895d */ /* 0x002fea0003900000 */
[----:B------:R-:W1:Y:S02]  /*98b0*/  @!P0 SYNCS.PHASECHK.TRANS64 P0, [R10+URZ], R5 ;  /* 0x000000050a0085a7 */ /* 0x000e64000800007f */
[----:B-1----:R-:W-:Y:S05]  /*98c0*/  @!P0 BRA `(.L_x_190) ;  /* 0xfffffffc00f08947 */ /* 0x002fea000383ffff */
[----:B------:R-:W-:Y:S05]  /*98d0*/  BRA `(.L_x_204) ;  /* 0xfffffff800d87947 */ /* 0x000fea000383ffff */
.L_x_191:
[----:B-1----:R1:W2:Y:S02]  /*98e0*/  SYNCS.PHASECHK.TRANS64.TRYWAIT P0, [R11+URZ], R6 ;  /* 0x000000060b0075a7 */ /* 0x0022a4000800017f */
[----:B--2---:R-:W-:Y:S05]  /*98f0*/  @!P0 NANOSLEEP.SYNCS 0x989680 ;  /* 0x009896800000895d */ /* 0x004fea0003900000 */
[----:B------:R-:W2:Y:S02]  /*9900*/  @!P0 SYNCS.PHASECHK.TRANS64 P0, [R11+URZ], R6 ;  /* 0x000000060b0085a7 */ /* 0x000ea4000800007f */
[----:B--2---:R-:W-:Y:S05]  /*9910*/  @!P0 BRA `(.L_x_191) ;  /* 0xfffffffc00f08947 */ /* 0x004fea000383ffff */
[----:B------:R-:W-:Y:S05]  /*9920*/  BRA `(.L_x_205) ;  /* 0xfffffff800e07947 */ /* 0x000fea000383ffff */
.L_x_206:
[----:B------:R-:W-:-:S00]  /*9930*/  BRA `(.L_x_206) ;  /* 0xfffffffc00fc7947 */ /* 0x000fc0000383ffff */
[----:B------:R-:W-:-:S00]  /*9940*/  NOP ;  /* 0x0000000000007918 */ /* 0x000fc00000000000 */
        /* <DEDUP_REMOVED lines=11> */
.L_x_207:


//--------------------- .nv.shared._ZN7cutlass13device_kernelINS_4gemm6kernel13GemmUniversalIN4cute5tupleIJiiiiEEENS1_10collective13CollectiveMmaINS1_37MainloopSm90TmaGmmaWarpSpecializedFP8ILi7ENS5_IJNS4_1CILi1EEESB_SB_EEENS1_35KernelTmaWarpSpecializedCooperativeEEENS5_IJNSA_ILi128EEESF_SF_EEENS_12float_e4m3_tENS5_IJlSB_lEEESH_SI_NS4_8TiledMMAINS4_8MMA_AtomIJNS4_4SM904GMMA31MMA_64x128x32_F32E4M3E4M3_SS_TNILNSM_7ScaleInE1ELSO_1EEEEEENS4_6LayoutINS5_IJNSA_ILi2EEESB_SB_EEENS5_IJSB_NSA_ILi0EEESU_EEEEENS5_IJNS4_10UnderscoreESX_SX_EEEEENS4_13SM90_TMA_LOADENS4_14ComposedLayoutINS4_7SwizzleILi3ELi4ELi3EEENS4_18smem_ptr_flag_bitsILi8EEENSR_INS5_IJNSA_ILi8EEESF_EEENS5_IJSF_SB_EEEEEEEvNS4_8identityES10_S1A_vS1B_EENS_8epilogue10collective6detail29Sm90TmaWarpSpecializedAdapterINS1E_15DefaultEpilogueISH_SI_SI_NS1D_6thread17LinearCombinationISH_Li1EffLNS1I_9ScaleType4KindE0ELNS_15FloatRoundStyleE2ESH_EENS1_15EpilogueDefaultEEEEEvvEEEEvNT_6ParamsE --------------------------
	.section	.nv.shared._ZN7cutlass13device_kernelINS_4gemm6kernel13GemmUniversalIN4cute5tupleIJiiiiEEENS1_10collective13CollectiveMmaINS1_37MainloopSm90TmaGmmaWarpSpecializedFP8ILi7ENS5_IJNS4_1CILi1EEESB_SB_EEENS1_35KernelTmaWarpSpecializedCooperativeEEENS5_IJNSA_ILi128EEESF_SF_EEENS_12float_e4m3_tENS5_IJlSB_lEEESH_SI_NS4_8TiledMMAINS4_8MMA_AtomIJNS4_4SM904GMMA31MMA_64x128x32_F32E4M3E4M3_SS_TNILNSM_7ScaleInE1ELSO_1EEEEEENS4_6LayoutINS5_IJNSA_ILi2EEESB_SB_EEENS5_IJSB_NSA_ILi0EEESU_EEEEENS5_IJNS4_10UnderscoreESX_SX_EEEEENS4_13SM90_TMA_LOADENS4_14ComposedLayoutINS4_7SwizzleILi3ELi4ELi3EEENS4_18smem_ptr_flag_bitsILi8EEENSR_INS5_IJNSA_ILi8EEESF_EEENS5_IJSF_SB_EEEEEEEvNS4_8identityES10_S1A_vS1B_EENS_8epilogue10collective6detail29Sm90TmaWarpSpecializedAdapterINS1E_15DefaultEpilogueISH_SI_SI_NS1D_6thread17LinearCombinationISH_Li1EffLNS1I_9ScaleType4KindE0ELNS_15FloatRoundStyleE2ESH_EENS1_15EpilogueDefaultEEEEEvvEEEEvNT_6ParamsE,"aw",@nobits
	.sectionflags	@""
	.align	16
	.zero		1024


//--------------------- .nv.shared.reserved.0     --------------------------
	.section	.nv.shared.reserved.0,"aw",@nobits
	.weak		__nv_reservedSMEM_offset_0_alias
	.size		__nv_reservedSMEM_offset_0_alias, 0, 0
	.other		__nv_reservedSMEM_offset_0_alias,@"STO_CUDA_RESERVED_SHARED STV_DEFAULT"
__nv_reservedSMEM_offset_0_alias:
	.zero		0


//--------------------- .nv.global                --------------------------
	.section	.nv.global,"aw",@nobits
.nv.global:
	.type		_ZN40_INTERNAL_370e6853_4_k_cu_9e51f1db_335344cute1_E,@object
	.size		_ZN40_INTERNAL_370e6853_4_k_cu_9e51f1db_335344cute1_E,(_ZN40_INTERNAL_370e6853_4_k_cu_9e51f1db_335344cuda3std3__45__cpo6cbeginE - _ZN40_INTERNAL_370e6853_4_k_cu_9e51f1db_335344cute1_E)
_ZN40_INTERNAL_370e6853_4_k_cu_9e51f1db_335344cute1_E:
	.zero		1
	.type		_ZN40_INTERNAL_370e6853_4_k_cu_9e51f1db_335344cuda3std3__45__cpo6cbeginE,@object
	.size		_ZN40_INTERNAL_370e6853_4_k_cu_9e51f1db_335344cuda3std3__45__cpo6cbeginE,(_ZN40_INTERNAL_370e6853_4_k_cu_9e51f1db_335344cuda3std3__48in_placeE - _ZN40_INTERNAL_370e6853_4_k_cu_9e51f1db_335344cuda3std3__45__cpo6cbeginE)
_ZN40_INTERNAL_370e6853_4_k_cu_9e51f1db_335344cuda3std3__45__cpo6cbeginE:
	.zero		1
	.type		_ZN40_INTERNAL_370e6853_4_k_cu_9e51f1db_335344cuda3std3__48in_placeE,@object
	.size		_ZN40_INTERNAL_370e6853_4_k_cu_9e51f1db_335344cuda3std3__48in_placeE,(_ZN40_INTERNAL_370e6853_4_k_cu_9e51f1db_335344cuda3std6ranges3__45__cpo9iter_moveE - _ZN40_INTERNAL_370e6853_4_k_cu_9e51f1db_335344cuda3std3__48in_placeE)
_ZN40_INTERNAL_370e6853_4_k_cu_9e51f1db_335344cuda3std3__48in_placeE:
	.zero		1
	.type		_ZN40_INTERNAL_370e6853_4_k_cu_9e51f1db_335344cuda3std6ranges3__45__cpo9iter_moveE,@object
	.size		_ZN40_INTERNAL_370e6853_4_k_cu_9e51f1db_335344cuda3std6ranges3__45__cpo9iter_moveE,(_ZN40_INTERNAL_370e6853_4_k_cu_9e51f1db_335344cuda3std3__45__cpo5beginE - _ZN40_INTERNAL_370e6853_4_k_cu_9e51f1db_335344cuda3std6ranges3__45__cpo9iter_moveE)
_ZN40_INTERNAL_370e6853_4_k_cu_9e51f1db_335344cuda3std6ranges3__45__cpo9iter_moveE:
	.zero		1
	.type		_ZN40_INTERNAL_370e6853_4_k_cu_9e51f1db_335344cuda3std3__45__cpo5beginE,@object
	.size		_ZN40_INTERNAL_370e6853_4_k_cu_9e51f1db_335344cuda3std3__45__cpo5beginE,(_ZN40_INTERNAL_370e6853_4_k_cu_9e51f1db_335344cuda3std3__442_GLOBAL__N__370e6853_4_k_cu_9e51f1db_335346ignoreE - _ZN40_INTERNAL_370e6853_4_k_cu_9e51f1db_335344cuda3std3__45__cpo5beginE)
_ZN40_INTERNAL_370e6853_4_k_cu_9e51f1db_335344cuda3std3__45__cpo5beginE:
	.zero		1
	.type		_ZN40_INTERNAL_370e6853_4_k_cu_9e51f1db_335344cuda3std3__442_GLOBAL__N__370e6853_4_k_cu_9e51f1db_335346ignoreE,@object
	.size		_ZN40_INTERNAL_370e6853_4_k_cu_9e51f1db_335344cuda3std3__442_GLOBAL__N__370e6853_4_k_cu_9e51f1db_335346ignoreE,(_ZN40_INTERNAL_370e6853_4_k_cu_9e51f1db_335344cute7productE - _ZN40_INTERNAL_370e6853_4_k_cu_9e51f1db_335344cuda3std3__442_GLOBAL__N__370e6853_4_k_cu_9e51f1db_335346ignoreE)
_ZN40_INTERNAL_370e6853_4_k_cu_9e51f1db_335344cuda3std3__442_GLOBAL__N__370e6853_4_k_cu_9e51f1db_335346ignoreE:
	.zero		1
	.type		_ZN40_INTERNAL_370e6853_4_k_cu_9e51f1db_335344cute7productE,@object
	.size		_ZN40_INTERNAL_370e6853_4_k_cu_9e51f1db_335344cute7productE,(_ZN40_INTERNAL_370e6853_4_k_cu_9e51f1db_335344cuda3std3__45__cpo3endE - _ZN40_INTERNAL_370e6853_4_k_cu_9e51f1db_335344cute7productE)
_ZN40_INTERNAL_370e6853_4_k_cu_9e51f1db_335344cute7productE:
	.zero		1
	.type		_ZN40_INTERNAL_370e6853_4_k_cu_9e51f1db_335344cuda3std3__45__cpo3endE,@object
	.size		_ZN40_INTERNAL_370e6853_4_k_cu_9e51f1db_335344cuda3std3__45__cpo3endE,(_ZN40_INTERNAL_370e6853_4_k_cu_9e51f1db_335344cuda3std3__419piecewise_constructE - _ZN40_INTERNAL_370e6853_4_k_cu_9e51f1db_335344cuda3std3__45__cpo3endE)
_ZN40_INTERNAL_370e6853_4_k_cu_9e51f1db_335344cuda3std3__45__cpo3endE:
	.zero		1
	.type		_ZN40_INTERNAL_370e6853_4_k_cu_9e51f1db_335344cuda3std3__419piecewise_constructE,@object
	.size		_ZN40_INTERNAL_370e6853_4_k_cu_9e51f1db_335344cuda3std3__419piecewise_constructE,(_ZN40_INTERNAL_370e6853_4_k_cu_9e51f1db_335344cuda3std3__45__cpo4cendE - _ZN40_INTERNAL_370e6853_4_k_cu_9e51f1db_335344cuda3std3__419piecewise_constructE)
_ZN40_INTERNAL_370e6853_4_k_cu_9e51f1db_335344cuda3std3__419piecewise_constructE:
	.zero		1
	.type		_ZN40_INTERNAL_370e6853_4_k_cu_9e51f1db_335344cuda3std3__45__cpo4cendE,@object
	.size		_ZN40_INTERNAL_370e6853_4_k_cu_9e51f1db_335344cuda3std3__45__cpo4cendE,(_ZN40_INTERNAL_370e6853_4_k_cu_9e51f1db_335344cuda3std6ranges3__45__cpo4swapE - _ZN40_INTERNAL_370e6853_4_k_cu_9e51f1db_335344cuda3std3__45__cpo4cendE)
_ZN40_INTERNAL_370e6853_4_k_cu_9e51f1db_335344cuda3std3__45__cpo4cendE:
	.zero		1
	.type		_ZN40_INTERNAL_370e6853_4_k_cu_9e51f1db_335344cuda3std6ranges3__45__cpo4swapE,@object
	.size		_ZN40_INTERNAL_370e6853_4_k_cu_9e51f1db_335344cuda3std6ranges3__45__cpo4swapE,(.L_7 - _ZN40_INTERNAL_370e6853_4_k_cu_9e51f1db_335344cuda3std6ranges3__45__cpo4swapE)
_ZN40_INTERNAL_370e6853_4_k_cu_9e51f1db_335344cuda3std6ranges3__45__cpo4swapE:
	.zero		1
.L_7:


//--------------------- .nv.constant0._ZN7cutlass13device_kernelINS_4gemm6kernel13GemmUniversalIN4cute5tupleIJiiiiEEENS1_10collective13CollectiveMmaINS1_37MainloopSm90TmaGmmaWarpSpecializedFP8ILi7ENS5_IJNS4_1CILi1EEESB_SB_EEENS1_35KernelTmaWarpSpecializedCooperativeEEENS5_IJNSA_ILi128EEESF_SF_EEENS_12float_e4m3_tENS5_IJlSB_lEEESH_SI_NS4_8TiledMMAINS4_8MMA_AtomIJNS4_4SM904GMMA31MMA_64x128x32_F32E4M3E4M3_SS_TNILNSM_7ScaleInE1ELSO_1EEEEEENS4_6LayoutINS5_IJNSA_ILi2EEESB_SB_EEENS5_IJSB_NSA_ILi0EEESU_EEEEENS5_IJNS4_10UnderscoreESX_SX_EEEEENS4_13SM90_TMA_LOADENS4_14ComposedLayoutINS4_7SwizzleILi3ELi4ELi3EEENS4_18smem_ptr_flag_bitsILi8EEENSR_INS5_IJNSA_ILi8EEESF_EEENS5_IJSF_SB_EEEEEEEvNS4_8identityES10_S1A_vS1B_EENS_8epilogue10collective6detail29Sm90TmaWarpSpecializedAdapterINS1E_15DefaultEpilogueISH_SI_SI_NS1D_6thread17LinearCombinationISH_Li1EffLNS1I_9ScaleType4KindE0ELNS_15FloatRoundStyleE2ESH_EENS1_15EpilogueDefaultEEEEEvvEEEEvNT_6ParamsE --------------------------
	.section	.nv.constant0._ZN7cutlass13device_kernelINS_4gemm6kernel13GemmUniversalIN4cute5tupleIJiiiiEEENS1_10collective13CollectiveMmaINS1_37MainloopSm90TmaGmmaWarpSpecializedFP8ILi7ENS5_IJNS4_1CILi1EEESB_SB_EEENS1_35KernelTmaWarpSpecializedCooperativeEEENS5_IJNSA_ILi128EEESF_SF_EEENS_12float_e4m3_tENS5_IJlSB_lEEESH_SI_NS4_8TiledMMAINS4_8MMA_AtomIJNS4_4SM904GMMA31MMA_64x128x32_F32E4M3E4M3_SS_TNILNSM_7ScaleInE1ELSO_1EEEEEENS4_6LayoutINS5_IJNSA_ILi2EEESB_SB_EEENS5_IJSB_NSA_ILi0EEESU_EEEEENS5_IJNS4_10UnderscoreESX_SX_EEEEENS4_13SM90_TMA_LOADENS4_14ComposedLayoutINS4_7SwizzleILi3ELi4ELi3EEENS4_18smem_ptr_flag_bitsILi8EEENSR_INS5_IJNSA_ILi8EEESF_EEENS5_IJSF_SB_EEEEEEEvNS4_8identityES10_S1A_vS1B_EENS_8epilogue10collective6detail29Sm90TmaWarpSpecializedAdapterINS1E_15DefaultEpilogueISH_SI_SI_NS1D_6thread17LinearCombinationISH_Li1EffLNS1I_9ScaleType4KindE0ELNS_15FloatRoundStyleE2ESH_EENS1_15EpilogueDefaultEEEEEvvEEEEvNT_6ParamsE,"a",@progbits
	.sectionflags	@""
	.align	4
.nv.constant0._ZN7cutlass13device_kernelINS_4gemm6kernel13GemmUniversalIN4cute5tupleIJiiiiEEENS1_10collective13CollectiveMmaINS1_37MainloopSm90TmaGmmaWarpSpecializedFP8ILi7ENS5_IJNS4_1CILi1EEESB_SB_EEENS1_35KernelTmaWarpSpecializedCooperativeEEENS5_IJNSA_ILi128EEESF_SF_EEENS_12float_e4m3_tENS5_IJlSB_lEEESH_SI_NS4_8TiledMMAINS4_8MMA_AtomIJNS4_4SM904GMMA31MMA_64x128x32_F32E4M3E4M3_SS_TNILNSM_7ScaleInE1ELSO_1EEEEEENS4_6LayoutINS5_IJNSA_ILi2EEESB_SB_EEENS5_IJSB_NSA_ILi0EEESU_EEEEENS5_IJNS4_10UnderscoreESX_SX_EEEEENS4_13SM90_TMA_LOADENS4_14ComposedLayoutINS4_7SwizzleILi3ELi4ELi3EEENS4_18smem_ptr_flag_bitsILi8EEENSR_INS5_IJNSA_ILi8EEESF_EEENS5_IJSF_SB_EEEEEEEvNS4_8identityES10_S1A_vS1B_EENS_8epilogue10collective6detail29Sm90TmaWarpSpecializedAdapterINS1E_15DefaultEpilogueISH_SI_SI_NS1D_6thread17LinearCombinationISH_Li1EffLNS1I_9ScaleType4KindE0ELNS_15FloatRoundStyleE2ESH_EENS1_15EpilogueDefaultEEEEEvvEEEEvNT_6ParamsE:
	.zero		1664


//--------------------- SYMBOLS --------------------------

	.type		.nv.reservedSmem.offset0,@object
	.size		.nv.reservedSmem.offset0,0x4
